	.target	sm_90a

	.elftype	@"ET_EXEC"


//--------------------- .note.nv.tkinfo           --------------------------
	.section	.note.nv.tkinfo,"",@"SHT_NOTE"
	.sectionflags	@"SHF_NOTE_NV_TKINFO"
	.tkinfo
        /*0018*/ 	.word	0x00000002
        /*0030*/ 	.string	""
        /*0030*/ 	.string	"ptxas"
        /*0030*/ 	.string	"Cuda compilation tools, release 13.0, V13.0.88"
        /*0030*/ 	.string	"Build cuda_13.0.r13.0/compiler.36424714_0"
        /*0030*/ 	.string	"-arch sm_90a -m 64 "



//--------------------- .note.nv.cuinfo           --------------------------
	.section	.note.nv.cuinfo,"",@"SHT_NOTE"
	.sectionflags	@"SHF_NOTE_NV_CUINFO"
        /*0018*/ 	.short	0x0002
        /*001a*/ 	.short	0x005a
        /*001c*/ 	.short	0x0082
	.zero		2


//--------------------- .nv.info                  --------------------------
	.section	.nv.info,"",@"SHT_CUDA_INFO"
	.align	4


	//----- nvinfo : EIATTR_REGCOUNT
	.align		4
        /*0000*/ 	.byte	0x04, 0x2f
        /*0002*/ 	.short	(.L_16 - .L_15)
	.align		4
.L_15:
        /*0004*/ 	.word	index@(_ZN7cutlass13device_kernelINS_4gemm6kernel13GemmUniversalIN4cute5tupleIJiiiiEEENS1_10collective13CollectiveMmaINS1_39MainloopSm90TmaGmmaRmemAWarpSpecializedILi4ENS5_IJNS4_1CILi1EEESB_SB_EEENS1_32KernelTmaWarpSpecializedPingpongEEENS5_IJNSA_ILi64EEENSA_ILi128EEESF_EEENS_10tfloat32_tENS5_IJSB_llEEESI_NS5_IJlSB_lEEENS4_8TiledMMAINS4_8MMA_AtomIJNS4_4SM904GMMA30MMA_64x128x8_F32TF32TF32_RS_TNILNSO_7ScaleInE1ELSQ_1EEEEEENS4_6LayoutISC_NS5_IJNSA_ILi0EEESU_SU_EEEEENS5_IJNS4_10UnderscoreESX_SX_EEEEENS4_13SM90_TMA_LOADENS4_14ComposedLayoutINS4_7SwizzleILi1ELi4ELi3EEENS4_18smem_ptr_flag_bitsILi32EEENST_INS5_IJNSA_ILi8EEES16_EEENS5_IJSB_S16_EEEEEEENS4_9Copy_AtomIJNS4_39AutoVectorizingCopyWithAssumedAlignmentILi128EEESI_EEENS4_8identityES10_NS11_INS12_ILi3ELi4ELi3EEES15_NST_INS5_IJS16_NSA_ILi32EEEEEENS5_IJS1H_SB_EEEEEEEvS1F_EENS_8epilogue10collective6detail29Sm90TmaWarpSpecializedAdapterINS1O_15DefaultEpilogueISI_SK_SK_NS1N_6thread17LinearCombinationISI_Li1EffLNS1S_9ScaleType4KindE0ELNS_15FloatRoundStyleE2ESI_EENS1_15EpilogueDefaultEEEEEvvEEEEvNT_6ParamsE)
        /*0008*/ 	.word	0x000000a8


	//----- nvinfo : EIATTR_FRAME_SIZE
	.align		4
.L_16:
        /*000c*/ 	.byte	0x04, 0x11
        /*000e*/ 	.short	(.L_18 - .L_17)
	.align		4
.L_17:
        /*0010*/ 	.word	index@(_ZN7cutlass13device_kernelINS_4gemm6kernel13GemmUniversalIN4cute5tupleIJiiiiEEENS1_10collective13CollectiveMmaINS1_39MainloopSm90TmaGmmaRmemAWarpSpecializedILi4ENS5_IJNS4_1CILi1EEESB_SB_EEENS1_32KernelTmaWarpSpecializedPingpongEEENS5_IJNSA_ILi64EEENSA_ILi128EEESF_EEENS_10tfloat32_tENS5_IJSB_llEEESI_NS5_IJlSB_lEEENS4_8TiledMMAINS4_8MMA_AtomIJNS4_4SM904GMMA30MMA_64x128x8_F32TF32TF32_RS_TNILNSO_7ScaleInE1ELSQ_1EEEEEENS4_6LayoutISC_NS5_IJNSA_ILi0EEESU_SU_EEEEENS5_IJNS4_10UnderscoreESX_SX_EEEEENS4_13SM90_TMA_LOADENS4_14ComposedLayoutINS4_7SwizzleILi1ELi4ELi3EEENS4_18smem_ptr_flag_bitsILi32EEENST_INS5_IJNSA_ILi8EEES16_EEENS5_IJSB_S16_EEEEEEENS4_9Copy_AtomIJNS4_39AutoVectorizingCopyWithAssumedAlignmentILi128EEESI_EEENS4_8identityES10_NS11_INS12_ILi3ELi4ELi3EEES15_NST_INS5_IJS16_NSA_ILi32EEEEEENS5_IJS1H_SB_EEEEEEEvS1F_EENS_8epilogue10collective6detail29Sm90TmaWarpSpecializedAdapterINS1O_15DefaultEpilogueISI_SK_SK_NS1N_6thread17LinearCombinationISI_Li1EffLNS1S_9ScaleType4KindE0ELNS_15FloatRoundStyleE2ESI_EENS1_15EpilogueDefaultEEEEEvvEEEEvNT_6ParamsE)
        /*0014*/ 	.word	0x00000000


	//----- nvinfo : EIATTR_MIN_STACK_SIZE
	.align		4
.L_18:
        /*0018*/ 	.byte	0x04, 0x12
        /*001a*/ 	.short	(.L_20 - .L_19)
	.align		4
.L_19:
        /*001c*/ 	.word	index@(_ZN7cutlass13device_kernelINS_4gemm6kernel13GemmUniversalIN4cute5tupleIJiiiiEEENS1_10collective13CollectiveMmaINS1_39MainloopSm90TmaGmmaRmemAWarpSpecializedILi4ENS5_IJNS4_1CILi1EEESB_SB_EEENS1_32KernelTmaWarpSpecializedPingpongEEENS5_IJNSA_ILi64EEENSA_ILi128EEESF_EEENS_10tfloat32_tENS5_IJSB_llEEESI_NS5_IJlSB_lEEENS4_8TiledMMAINS4_8MMA_AtomIJNS4_4SM904GMMA30MMA_64x128x8_F32TF32TF32_RS_TNILNSO_7ScaleInE1ELSQ_1EEEEEENS4_6LayoutISC_NS5_IJNSA_ILi0EEESU_SU_EEEEENS5_IJNS4_10UnderscoreESX_SX_EEEEENS4_13SM90_TMA_LOADENS4_14ComposedLayoutINS4_7SwizzleILi1ELi4ELi3EEENS4_18smem_ptr_flag_bitsILi32EEENST_INS5_IJNSA_ILi8EEES16_EEENS5_IJSB_S16_EEEEEEENS4_9Copy_AtomIJNS4_39AutoVectorizingCopyWithAssumedAlignmentILi128EEESI_EEENS4_8identityES10_NS11_INS12_ILi3ELi4ELi3EEES15_NST_INS5_IJS16_NSA_ILi32EEEEEENS5_IJS1H_SB_EEEEEEEvS1F_EENS_8epilogue10collective6detail29Sm90TmaWarpSpecializedAdapterINS1O_15DefaultEpilogueISI_SK_SK_NS1N_6thread17LinearCombinationISI_Li1EffLNS1S_9ScaleType4KindE0ELNS_15FloatRoundStyleE2ESI_EENS1_15EpilogueDefaultEEEEEvvEEEEvNT_6ParamsE)
        /*0020*/ 	.word	0x00000000
.L_20:


//--------------------- .nv.compat                --------------------------
	.section	.nv.compat,"",@"SHT_CUDA_COMPAT_INFO"
	.align	4
        /*0000*/ 	.byte	0x02, 0x09, 0x01, 0x00, 0x02, 0x02, 0x04, 0x00, 0x02, 0x05, 0x05, 0x00, 0x03, 0x07, 0x01, 0x01
        /*0010*/ 	.byte	0x02, 0x03, 0x01, 0x00, 0x02, 0x06, 0x01, 0x00, 0x04, 0x0b, 0x08, 0x00, 0x00, 0x00, 0x00, 0x00
        /*0020*/ 	.byte	0x00, 0x00, 0x00, 0x00


//--------------------- .nv.info._ZN7cutlass13device_kernelINS_4gemm6kernel13GemmUniversalIN4cute5tupleIJiiiiEEENS1_10collective13CollectiveMmaINS1_39MainloopSm90TmaGmmaRmemAWarpSpecializedILi4ENS5_IJNS4_1CILi1EEESB_SB_EEENS1_32KernelTmaWarpSpecializedPingpongEEENS5_IJNSA_ILi64EEENSA_ILi128EEESF_EEENS_10tfloat32_tENS5_IJSB_llEEESI_NS5_IJlSB_lEEENS4_8TiledMMAINS4_8MMA_AtomIJNS4_4SM904GMMA30MMA_64x128x8_F32TF32TF32_RS_TNILNSO_7ScaleInE1ELSQ_1EEEEEENS4_6LayoutISC_NS5_IJNSA_ILi0EEESU_SU_EEEEENS5_IJNS4_10UnderscoreESX_SX_EEEEENS4_13SM90_TMA_LOADENS4_14ComposedLayoutINS4_7SwizzleILi1ELi4ELi3EEENS4_18smem_ptr_flag_bitsILi32EEENST_INS5_IJNSA_ILi8EEES16_EEENS5_IJSB_S16_EEEEEEENS4_9Copy_AtomIJNS4_39AutoVectorizingCopyWithAssumedAlignmentILi128EEESI_EEENS4_8identityES10_NS11_INS12_ILi3ELi4ELi3EEES15_NST_INS5_IJS16_NSA_ILi32EEEEEENS5_IJS1H_SB_EEEEEEEvS1F_EENS_8epilogue10collective6detail29Sm90TmaWarpSpecializedAdapterINS1O_15DefaultEpilogueISI_SK_SK_NS1N_6thread17LinearCombinationISI_Li1EffLNS1S_9ScaleType4KindE0ELNS_15FloatRoundStyleE2ESI_EENS1_15EpilogueDefaultEEEEEvvEEEEvNT_6ParamsE --------------------------
	.section	.nv.info._ZN7cutlass13device_kernelINS_4gemm6kernel13GemmUniversalIN4cute5tupleIJiiiiEEENS1_10collective13CollectiveMmaINS1_39MainloopSm90TmaGmmaRmemAWarpSpecializedILi4ENS5_IJNS4_1CILi1EEESB_SB_EEENS1_32KernelTmaWarpSpecializedPingpongEEENS5_IJNSA_ILi64EEENSA_ILi128EEESF_EEENS_10tfloat32_tENS5_IJSB_llEEESI_NS5_IJlSB_lEEENS4_8TiledMMAINS4_8MMA_AtomIJNS4_4SM904GMMA30MMA_64x128x8_F32TF32TF32_RS_TNILNSO_7ScaleInE1ELSQ_1EEEEEENS4_6LayoutISC_NS5_IJNSA_ILi0EEESU_SU_EEEEENS5_IJNS4_10UnderscoreESX_SX_EEEEENS4_13SM90_TMA_LOADENS4_14ComposedLayoutINS4_7SwizzleILi1ELi4ELi3EEENS4_18smem_ptr_flag_bitsILi32EEENST_INS5_IJNSA_ILi8EEES16_EEENS5_IJSB_S16_EEEEEEENS4_9Copy_AtomIJNS4_39AutoVectorizingCopyWithAssumedAlignmentILi128EEESI_EEENS4_8identityES10_NS11_INS12_ILi3ELi4ELi3EEES15_NST_INS5_IJS16_NSA_ILi32EEEEEENS5_IJS1H_SB_EEEEEEEvS1F_EENS_8epilogue10collective6detail29Sm90TmaWarpSpecializedAdapterINS1O_15DefaultEpilogueISI_SK_SK_NS1N_6thread17LinearCombinationISI_Li1EffLNS1S_9ScaleType4KindE0ELNS_15FloatRoundStyleE2ESI_EENS1_15EpilogueDefaultEEEEEvvEEEEvNT_6ParamsE,"",@"SHT_CUDA_INFO"
	.sectionflags	@""
	.align	4


	//----- nvinfo : EIATTR_CUDA_API_VERSION
	.align		4
        /*0000*/ 	.byte	0x04, 0x37
        /*0002*/ 	.short	(.L_22 - .L_21)
.L_21:
        /*0004*/ 	.word	0x00000082


	//----- nvinfo : EIATTR_KPARAM_INFO
	.align		4
.L_22:
        /*0008*/ 	.byte	0x04, 0x17
        /*000a*/ 	.short	(.L_24 - .L_23)
.L_23:
        /*000c*/ 	.word	0x00000000
        /*0010*/ 	.short	0x0000
        /*0012*/ 	.short	0x0070
        /*0014*/ 	.byte	0x00, 0xf0, 0x01, 0x10


	//----- nvinfo : EIATTR_SPARSE_MMA_MASK
	.align		4
.L_24:
        /*0018*/ 	.byte	0x03, 0x50
        /*001a*/ 	.short	0x0000


	//----- nvinfo : EIATTR_MAXREG_COUNT
	.align		4
        /*001c*/ 	.byte	0x03, 0x1b
        /*001e*/ 	.short	0x00a8


	//----- nvinfo : EIATTR_NUM_BARRIERS
	.align		4
        /*0020*/ 	.byte	0x02, 0x4c
        /*0022*/ 	.byte	0x01
	.zero		1


	//----- nvinfo : EIATTR_EXTERNS
	.align		4
        /*0024*/ 	.byte	0x04, 0x0f
        /*0026*/ 	.short	(.L_26 - .L_25)


	//   ....[0]....
	.align		4
.L_25:
        /*0028*/ 	.word	index@(__assertfail)


	//----- nvinfo : EIATTR_MERCURY_ISA_VERSION
	.align		4
.L_26:
        /*002c*/ 	.byte	0x03, 0x5f
        /*002e*/ 	.short	0x0101


	//----- nvinfo : EIATTR_INT_WARP_WIDE_INSTR_OFFSETS
	.align		4
        /*0030*/ 	.byte	0x04, 0x31
        /*0032*/ 	.short	(.L_28 - .L_27)


	//   ....[0]....
.L_27:
        /*0034*/ 	.word	0x00000490


	//   ....[1]....
        /*0038*/ 	.word	0x000004a0


	//   ....[2]....
        /*003c*/ 	.word	0x00000510


	//   ....[3]....
        /*0040*/ 	.word	0x00000520


	//   ....[4]....
        /*0044*/ 	.word	0x00000530


	//   ....[5]....
        /*0048*/ 	.word	0x00000550


	//   ....[6]....
        /*004c*/ 	.word	0x000005b0


	//   ....[7]....
        /*0050*/ 	.word	0x000005d0


	//----- nvinfo : EIATTR_COOP_GROUP_MASK_REGIDS
	.align		4
.L_28:
        /*0054*/ 	.byte	0x04, 0x29
        /*0056*/ 	.short	(.L_30 - .L_29)


	//   ....[0]....
.L_29:
        /*0058*/ 	.word	0xffffffff


	//   ....[1]....
        /*005c*/ 	.word	0xffffffff


	//   ....[2]....
        /*0060*/ 	.word	0xffffffff


	//   ....[3]....
        /*0064*/ 	.word	0xffffffff


	//   ....[4]....
        /*0068*/ 	.word	0xffffffff


	//   ....[5]....
        /*006c*/ 	.word	0xffffffff


	//   ....[6]....
        /*0070*/ 	.word	0x0500000f


	//----- nvinfo : EIATTR_COOP_GROUP_INSTR_OFFSETS
	.align		4
.L_30:
        /*0074*/ 	.byte	0x04, 0x28
        /*0076*/ 	.short	(.L_32 - .L_31)


	//   ....[0]....
.L_31:
        /*0078*/ 	.word	0x00000050


	//   ....[1]....
        /*007c*/ 	.word	0x00000080


	//   ....[2]....
        /*0080*/ 	.word	0x00000180


	//   ....[3]....
        /*0084*/ 	.word	0x00000390


	//   ....[4]....
        /*0088*/ 	.word	0x000003d0


	//   ....[5]....
        /*008c*/ 	.word	0x00000410


	//   ....[6]....
        /*0090*/ 	.word	0x00008fe0


	//----- nvinfo : EIATTR_REG_RECONFIG
	.align		4
.L_32:
        /*0094*/ 	.byte	0x01, 0x54
	.zero		2


	//----- nvinfo : EIATTR_SYSCALL_OFFSETS
	.align		4
        /*0098*/ 	.byte	0x04, 0x46
        /*009a*/ 	.short	(.L_34 - .L_33)


	//   ....[0]....
.L_33:
        /*009c*/ 	.word	0x00001810


	//   ....[1]....
        /*00a0*/ 	.word	0x00001950


	//   ....[2]....
        /*00a4*/ 	.word	0x00001a40


	//   ....[3]....
        /*00a8*/ 	.word	0x00007d40


	//   ....[4]....
        /*00ac*/ 	.word	0x00007e70


	//----- nvinfo : EIATTR_MBARRIER_INSTR_OFFSETS
	.align		4
.L_34:
        /*00b0*/ 	.byte	0x04, 0x39
        /*00b2*/ 	.short	(.L_36 - .L_35)


	//   ....[0]....
.L_35:
        /*00b4*/ 	.word	0x00000300
        /*00b8*/ 	.word	0x000000ff
        /*00bc*/ 	.word	0x00000000
        /*00c0*/ 	.short	0x0100
        /*00c2*/ 	.byte	0x09
	.zero		1


	//   ....[1]....
        /*00c4*/ 	.word	0x00000310
        /*00c8*/ 	.word	0x000000ff
        /*00cc*/ 	.word	0x00000020
        /*00d0*/ 	.short	0x0100
        /*00d2*/ 	.byte	0x09
	.zero		1


	//   ....[2]....
        /*00d4*/ 	.word	0x00000320
        /*00d8*/ 	.word	0x000000ff
        /*00dc*/ 	.word	0x00000008
        /*00e0*/ 	.short	0x0100
        /*00e2*/ 	.byte	0x09
	.zero		1


	//   ....[3]....
        /*00e4*/ 	.word	0x00000330
        /*00e8*/ 	.word	0x000000ff
        /*00ec*/ 	.word	0x00000028
        /*00f0*/ 	.short	0x0100
        /*00f2*/ 	.byte	0x09
	.zero		1


	//   ....[4]....
        /*00f4*/ 	.word	0x00000340
        /*00f8*/ 	.word	0x000000ff
        /*00fc*/ 	.word	0x00000010
        /*0100*/ 	.short	0x0100
        /*0102*/ 	.byte	0x09
	.zero		1


	//   ....[5]....
        /*0104*/ 	.word	0x00000350
        /*0108*/ 	.word	0x000000ff
        /*010c*/ 	.word	0x00000030
        /*0110*/ 	.short	0x0100
        /*0112*/ 	.byte	0x09
	.zero		1


	//   ....[6]....
        /*0114*/ 	.word	0x00000360
        /*0118*/ 	.word	0x000000ff
        /*011c*/ 	.word	0x00000018
        /*0120*/ 	.short	0x0100
        /*0122*/ 	.byte	0x09
	.zero		1


	//   ....[7]....
        /*0124*/ 	.word	0x00000370
        /*0128*/ 	.word	0x000000ff
        /*012c*/ 	.word	0x00000038
        /*0130*/ 	.short	0x0100
        /*0132*/ 	.byte	0x09
	.zero		1


	//   ....[8]....
        /*0134*/ 	.word	0x000005f0
        /*0138*/ 	.word	0x000000ff
        /*013c*/ 	.word	0x00000070
        /*0140*/ 	.short	0x0100
        /*0142*/ 	.byte	0x09
	.zero		1


	//   ....[9]....
        /*0144*/ 	.word	0x00000600
        /*0148*/ 	.word	0x000000ff
        /*014c*/ 	.word	0x00000078
        /*0150*/ 	.short	0x0100
        /*0152*/ 	.byte	0x09
	.zero		1


	//   ....[10]....
        /*0154*/ 	.word	0x00000640
        /*0158*/ 	.word	0x000000ff
        /*015c*/ 	.word	0x00000050
        /*0160*/ 	.short	0x0100
        /*0162*/ 	.byte	0x0a
	.zero		1


	//   ....[11]....
        /*0164*/ 	.word	0x00000660
        /*0168*/ 	.word	0x000000ff
        /*016c*/ 	.word	0x00000058
        /*0170*/ 	.short	0x0100
        /*0172*/ 	.byte	0x0a
	.zero		1


	//   ....[12]....
        /*0174*/ 	.word	0x00000670
        /*0178*/ 	.word	0x000000ff
        /*017c*/ 	.word	0x00000060
        /*0180*/ 	.short	0x0100
        /*0182*/ 	.byte	0x0a
	.zero		1


	//   ....[13]....
        /*0184*/ 	.word	0x00000680
        /*0188*/ 	.word	0x000000ff
        /*018c*/ 	.word	0x00000068
        /*0190*/ 	.short	0x0100
        /*0192*/ 	.byte	0x0a
	.zero		1


	//   ....[14]....
        /*0194*/ 	.word	0x000016c0
        /*0198*/ 	.word	0x00000062
        /*019c*/ 	.word	0xfffffff8
        /*01a0*/ 	.short	0x010a
        /*01a2*/ 	.byte	0x3f
	.zero		1


	//   ....[15]....
        /*01a4*/ 	.word	0x00001af0
        /*01a8*/ 	.word	0x00000003
        /*01ac*/ 	.word	0x00000000
        /*01b0*/ 	.short	0x010a
        /*01b2*/ 	.byte	0x3f
	.zero		1


	//   ....[16]....
        /*01b4*/ 	.word	0x00001b30
        /*01b8*/ 	.word	0x00000003
        /*01bc*/ 	.word	0x00000000
        /*01c0*/ 	.short	0x010a
        /*01c2*/ 	.byte	0x3f
	.zero		1


	//   ....[17]....
        /*01c4*/ 	.word	0x00001c70
        /*01c8*/ 	.word	0x00000003
        /*01cc*/ 	.word	0x00000000
        /*01d0*/ 	.short	0x010a
        /*01d2*/ 	.byte	0x3f
	.zero		1


	//   ....[18]....
        /*01d4*/ 	.word	0x00002220
        /*01d8*/ 	.word	0x00000003
        /*01dc*/ 	.word	0x00000000
        /*01e0*/ 	.short	0x010a
        /*01e2*/ 	.byte	0x3f
	.zero		1


	//   ....[19]....
        /*01e4*/ 	.word	0x000023d0
        /*01e8*/ 	.word	0x00000006
        /*01ec*/ 	.word	0x00000000
        /*01f0*/ 	.short	0x010a
        /*01f2*/ 	.byte	0x3f
	.zero		1


	//   ....[20]....
        /*01f4*/ 	.word	0x000025b0
        /*01f8*/ 	.word	0x000000ff
        /*01fc*/ 	.word	0x00000000
        /*0200*/ 	.short	0x0101
        /*0202*/ 	.byte	0x06
	.zero		1


	//   ....[21]....
        /*0204*/ 	.word	0x00002980
        /*0208*/ 	.word	0x00000006
        /*020c*/ 	.word	0x00000000
        /*0210*/ 	.short	0x010a
        /*0212*/ 	.byte	0x3f
	.zero		1


	//   ....[22]....
        /*0214*/ 	.word	0x00002cc0
        /*0218*/ 	.word	0x000000ff
        /*021c*/ 	.word	0x00000000
        /*0220*/ 	.short	0x0101
        /*0222*/ 	.byte	0x04
	.zero		1


	//   ....[23]....
        /*0224*/ 	.word	0x000030d0
        /*0228*/ 	.word	0x00000066
        /*022c*/ 	.word	0x00000000
        /*0230*/ 	.short	0x0101
        /*0232*/ 	.byte	0x35
	.zero		1


	//   ....[24]....
        /*0234*/ 	.word	0x00003170
        /*0238*/ 	.word	0x000000ff
        /*023c*/ 	.word	0x00000000
        /*0240*/ 	.short	0x0101
        /*0242*/ 	.byte	0x04
	.zero		1


	//   ....[25]....
        /*0244*/ 	.word	0x000031c0
        /*0248*/ 	.word	0x00000062
        /*024c*/ 	.word	0x00000008
        /*0250*/ 	.short	0x010a
        /*0252*/ 	.byte	0x3f
	.zero		1


	//   ....[26]....
        /*0254*/ 	.word	0x000072a0
        /*0258*/ 	.word	0x00000063
        /*025c*/ 	.word	0x00000000
        /*0260*/ 	.short	0x0101
        /*0262*/ 	.byte	0x35
	.zero		1


	//   ....[27]....
        /*0264*/ 	.word	0x00007fb0
        /*0268*/ 	.word	0x00000006
        /*026c*/ 	.word	0x00000020
        /*0270*/ 	.short	0x010a
        /*0272*/ 	.byte	0x3f
	.zero		1


	//   ....[28]....
        /*0274*/ 	.word	0x00008640
        /*0278*/ 	.word	0x00000002
        /*027c*/ 	.word	0x00000078
        /*0280*/ 	.short	0x0101
        /*0282*/ 	.byte	0x3f
	.zero		1


	//   ....[29]....
        /*0284*/ 	.word	0x00008d50
        /*0288*/ 	.word	0x00000005
        /*028c*/ 	.word	0x00000000
        /*0290*/ 	.short	0x010a
        /*0292*/ 	.byte	0x3f
	.zero		1


	//   ....[30]....
        /*0294*/ 	.word	0x00008dd0
        /*0298*/ 	.word	0x00000007
        /*029c*/ 	.word	0x00000000
        /*02a0*/ 	.short	0x010a
        /*02a2*/ 	.byte	0x3f
	.zero		1


	//   ....[31]....
        /*02a4*/ 	.word	0x00008e60
        /*02a8*/ 	.word	0x00000006
        /*02ac*/ 	.word	0x00000000
        /*02b0*/ 	.short	0x010a
        /*02b2*/ 	.byte	0x3f
	.zero		1


	//   ....[32]....
        /*02b4*/ 	.word	0x00008ef0
        /*02b8*/ 	.word	0x00000003
        /*02bc*/ 	.word	0x00000000
        /*02c0*/ 	.short	0x010a
        /*02c2*/ 	.byte	0x3f
	.zero		1


	//   ....[33]....
        /*02c4*/ 	.word	0x00008f50
        /*02c8*/ 	.word	0x00000062
        /*02cc*/ 	.word	0xfffffff8
        /*02d0*/ 	.short	0x010a
        /*02d2*/ 	.byte	0x3f
	.zero		1


	//   ....[34]....
        /*02d4*/ 	.word	0x00009010
        /*02d8*/ 	.word	0x00000003
        /*02dc*/ 	.word	0x00000000
        /*02e0*/ 	.short	0x010a
        /*02e2*/ 	.byte	0x3f
	.zero		1


	//   ....[35]....
        /*02e4*/ 	.word	0x00009060
        /*02e8*/ 	.word	0x00000003
        /*02ec*/ 	.word	0x00000000
        /*02f0*/ 	.short	0x010a
        /*02f2*/ 	.byte	0x3f
	.zero		1


	//   ....[36]....
        /*02f4*/ 	.word	0x000090b0
        /*02f8*/ 	.word	0x00000006
        /*02fc*/ 	.word	0x00000000
        /*0300*/ 	.short	0x010a
        /*0302*/ 	.byte	0x3f
	.zero		1


	//   ....[37]....
        /*0304*/ 	.word	0x00009100
        /*0308*/ 	.word	0x00000062
        /*030c*/ 	.word	0x00000008
        /*0310*/ 	.short	0x010a
        /*0312*/ 	.byte	0x3f
	.zero		1


	//   ....[38]....
        /*0314*/ 	.word	0x000091d0
        /*0318*/ 	.word	0x00000006
        /*031c*/ 	.word	0x00000020
        /*0320*/ 	.short	0x010a
        /*0322*/ 	.byte	0x3f
	.zero		1


	//   ....[39]....
        /*0324*/ 	.word	0x000092a0
        /*0328*/ 	.word	0x00000005
        /*032c*/ 	.word	0x00000000
        /*0330*/ 	.short	0x010a
        /*0332*/ 	.byte	0x3f
	.zero		1


	//   ....[40]....
        /*0334*/ 	.word	0x000092f0
        /*0338*/ 	.word	0x00000007
        /*033c*/ 	.word	0x00000000
        /*0340*/ 	.short	0x010a
        /*0342*/ 	.byte	0x3f
	.zero		1


	//   ....[41]....
        /*0344*/ 	.word	0x00009340
        /*0348*/ 	.word	0x00000006
        /*034c*/ 	.word	0x00000000
        /*0350*/ 	.short	0x010a
        /*0352*/ 	.byte	0x3f
	.zero		1


	//----- nvinfo : EIATTR_NUM_MBARRIERS
	.align		4
.L_36:
        /*0354*/ 	.byte	0x03, 0x38
        /*0356*/ 	.short	0x000e


	//----- nvinfo : EIATTR_EXIT_INSTR_OFFSETS
	.align		4
        /*0358*/ 	.byte	0x04, 0x1c
        /*035a*/ 	.short	(.L_38 - .L_37)


	//   ....[0]....
.L_37:
        /*035c*/ 	.word	0x00001240


	//   ....[1]....
        /*0360*/ 	.word	0x000012a0


	//   ....[2]....
        /*0364*/ 	.word	0x000079e0


	//   ....[3]....
        /*0368*/ 	.word	0x00007a10


	//   ....[4]....
        /*036c*/ 	.word	0x00008f40


	//----- nvinfo : EIATTR_MAX_THREADS
	.align		4
.L_38:
        /*0370*/ 	.byte	0x04, 0x05
        /*0372*/ 	.short	(.L_40 - .L_39)
.L_39:
        /*0374*/ 	.word	0x00000180
        /*0378*/ 	.word	0x00000001
        /*037c*/ 	.word	0x00000001


	//----- nvinfo : EIATTR_CRS_STACK_SIZE
	.align		4
.L_40:
        /*0380*/ 	.byte	0x04, 0x1e
        /*0382*/ 	.short	(.L_42 - .L_41)
.L_41:
        /*0384*/ 	.word	0x00000000


	//----- nvinfo : EIATTR_CBANK_PARAM_SIZE
	.align		4
.L_42:
        /*0388*/ 	.byte	0x03, 0x19
        /*038a*/ 	.short	0x0470


	//----- nvinfo : EIATTR_PARAM_CBANK
	.align		4
        /*038c*/ 	.byte	0x04, 0x0a
        /*038e*/ 	.short	(.L_44 - .L_43)
	.align		4
.L_43:
        /*0390*/ 	.word	index@(.nv.constant0._ZN7cutlass13device_kernelINS_4gemm6kernel13GemmUniversalIN4cute5tupleIJiiiiEEENS1_10collective13CollectiveMmaINS1_39MainloopSm90TmaGmmaRmemAWarpSpecializedILi4ENS5_IJNS4_1CILi1EEESB_SB_EEENS1_32KernelTmaWarpSpecializedPingpongEEENS5_IJNSA_ILi64EEENSA_ILi128EEESF_EEENS_10tfloat32_tENS5_IJSB_llEEESI_NS5_IJlSB_lEEENS4_8TiledMMAINS4_8MMA_AtomIJNS4_4SM904GMMA30MMA_64x128x8_F32TF32TF32_RS_TNILNSO_7ScaleInE1ELSQ_1EEEEEENS4_6LayoutISC_NS5_IJNSA_ILi0EEESU_SU_EEEEENS5_IJNS4_10UnderscoreESX_SX_EEEEENS4_13SM90_TMA_LOADENS4_14ComposedLayoutINS4_7SwizzleILi1ELi4ELi3EEENS4_18smem_ptr_flag_bitsILi32EEENST_INS5_IJNSA_ILi8EEES16_EEENS5_IJSB_S16_EEEEEEENS4_9Copy_AtomIJNS4_39AutoVectorizingCopyWithAssumedAlignmentILi128EEESI_EEENS4_8identityES10_NS11_INS12_ILi3ELi4ELi3EEES15_NST_INS5_IJS16_NSA_ILi32EEEEEENS5_IJS1H_SB_EEEEEEEvS1F_EENS_8epilogue10collective6detail29Sm90TmaWarpSpecializedAdapterINS1O_15DefaultEpilogueISI_SK_SK_NS1N_6thread17LinearCombinationISI_Li1EffLNS1S_9ScaleType4KindE0ELNS_15FloatRoundStyleE2ESI_EENS1_15EpilogueDefaultEEEEEvvEEEEvNT_6ParamsE)
        /*0394*/ 	.short	0x0210
        /*0396*/ 	.short	0x0470


	//----- nvinfo : EIATTR_SW_WAR
	.align		4
.L_44:
        /*0398*/ 	.byte	0x04, 0x36
        /*039a*/ 	.short	(.L_46 - .L_45)
.L_45:
        /*039c*/ 	.word	0x00000008
.L_46:


//--------------------- .nv.callgraph             --------------------------
	.section	.nv.callgraph,"",@"SHT_CUDA_CALLGRAPH"
	.align	4
	.sectionentsize	8
	.align		4
        /*0000*/ 	.word	0x00000000
	.align		4
        /*0004*/ 	.word	0xffffffff
	.align		4
        /*0008*/ 	.word	index@(_ZN7cutlass13device_kernelINS_4gemm6kernel13GemmUniversalIN4cute5tupleIJiiiiEEENS1_10collective13CollectiveMmaINS1_39MainloopSm90TmaGmmaRmemAWarpSpecializedILi4ENS5_IJNS4_1CILi1EEESB_SB_EEENS1_32KernelTmaWarpSpecializedPingpongEEENS5_IJNSA_ILi64EEENSA_ILi128EEESF_EEENS_10tfloat32_tENS5_IJSB_llEEESI_NS5_IJlSB_lEEENS4_8TiledMMAINS4_8MMA_AtomIJNS4_4SM904GMMA30MMA_64x128x8_F32TF32TF32_RS_TNILNSO_7ScaleInE1ELSQ_1EEEEEENS4_6LayoutISC_NS5_IJNSA_ILi0EEESU_SU_EEEEENS5_IJNS4_10UnderscoreESX_SX_EEEEENS4_13SM90_TMA_LOADENS4_14ComposedLayoutINS4_7SwizzleILi1ELi4ELi3EEENS4_18smem_ptr_flag_bitsILi32EEENST_INS5_IJNSA_ILi8EEES16_EEENS5_IJSB_S16_EEEEEEENS4_9Copy_AtomIJNS4_39AutoVectorizingCopyWithAssumedAlignmentILi128EEESI_EEENS4_8identityES10_NS11_INS12_ILi3ELi4ELi3EEES15_NST_INS5_IJS16_NSA_ILi32EEEEEENS5_IJS1H_SB_EEEEEEEvS1F_EENS_8epilogue10collective6detail29Sm90TmaWarpSpecializedAdapterINS1O_15DefaultEpilogueISI_SK_SK_NS1N_6thread17LinearCombinationISI_Li1EffLNS1S_9ScaleType4KindE0ELNS_15FloatRoundStyleE2ESI_EENS1_15EpilogueDefaultEEEEEvvEEEEvNT_6ParamsE)
	.align		4
        /*000c*/ 	.word	index@(__assertfail)
	.align		4
        /*0010*/ 	.word	0x00000000
	.align		4
        /*0014*/ 	.word	0xfffffffe
	.align		4
        /*0018*/ 	.word	0x00000000
	.align		4
        /*001c*/ 	.word	0xfffffffd
	.align		4
        /*0020*/ 	.word	0x00000000
	.align		4
        /*0024*/ 	.word	0xfffffffc


//--------------------- .nv.constant4             --------------------------
	.section	.nv.constant4,"a",@progbits
	.align	8
	.align		8
.nv.constant4:
        /*0000*/ 	.dword	__assertfail
	.align		8
        /*0008*/ 	.dword	__unnamed_1
	.align		8
        /*0010*/ 	.dword	__unnamed_2
	.align		8
        /*0018*/ 	.dword	_ZN40_INTERNAL_d2b26d6b_4_k_cu_1f3a2c5f_286394cuda3std3__45__cpo5beginE
	.align		8
        /*0020*/ 	.dword	_ZN40_INTERNAL_d2b26d6b_4_k_cu_1f3a2c5f_286394cuda3std3__45__cpo3endE
	.align		8
        /*0028*/ 	.dword	_ZN40_INTERNAL_d2b26d6b_4_k_cu_1f3a2c5f_286394cuda3std3__45__cpo6cbeginE
	.align		8
        /*0030*/ 	.dword	_ZN40_INTERNAL_d2b26d6b_4_k_cu_1f3a2c5f_286394cuda3std3__45__cpo4cendE
	.align		8
        /*0038*/ 	.dword	_ZN40_INTERNAL_d2b26d6b_4_k_cu_1f3a2c5f_286394cuda3std3__442_GLOBAL__N__d2b26d6b_4_k_cu_1f3a2c5f_286396ignoreE
	.align		8
        /*0040*/ 	.dword	_ZN40_INTERNAL_d2b26d6b_4_k_cu_1f3a2c5f_286394cuda3std3__419piecewise_constructE
	.align		8
        /*0048*/ 	.dword	_ZN40_INTERNAL_d2b26d6b_4_k_cu_1f3a2c5f_286394cuda3std3__48in_placeE
	.align		8
        /*0050*/ 	.dword	_ZN40_INTERNAL_d2b26d6b_4_k_cu_1f3a2c5f_286394cuda3std6ranges3__45__cpo4swapE
	.align		8
        /*0058*/ 	.dword	_ZN40_INTERNAL_d2b26d6b_4_k_cu_1f3a2c5f_286394cuda3std6ranges3__45__cpo9iter_moveE
	.align		8
        /*0060*/ 	.dword	_ZN40_INTERNAL_d2b26d6b_4_k_cu_1f3a2c5f_286394cute7productE
	.align		8
        /*0068*/ 	.dword	_ZN40_INTERNAL_d2b26d6b_4_k_cu_1f3a2c5f_286394cute1_E
	.align		8
        /*0070*/ 	.dword	$str$24
	.align		8
        /*0078*/ 	.dword	$str$25


//--------------------- .text._ZN7cutlass13device_kernelINS_4gemm6kernel13GemmUniversalIN4cute5tupleIJiiiiEEENS1_10collective13CollectiveMmaINS1_39MainloopSm90TmaGmmaRmemAWarpSpecializedILi4ENS5_IJNS4_1CILi1EEESB_SB_EEENS1_32KernelTmaWarpSpecializedPingpongEEENS5_IJNSA_ILi64EEENSA_ILi128EEESF_EEENS_10tfloat32_tENS5_IJSB_llEEESI_NS5_IJlSB_lEEENS4_8TiledMMAINS4_8MMA_AtomIJNS4_4SM904GMMA30MMA_64x128x8_F32TF32TF32_RS_TNILNSO_7ScaleInE1ELSQ_1EEEEEENS4_6LayoutISC_NS5_IJNSA_ILi0EEESU_SU_EEEEENS5_IJNS4_10UnderscoreESX_SX_EEEEENS4_13SM90_TMA_LOADENS4_14ComposedLayoutINS4_7SwizzleILi1ELi4ELi3EEENS4_18smem_ptr_flag_bitsILi32EEENST_INS5_IJNSA_ILi8EEES16_EEENS5_IJSB_S16_EEEEEEENS4_9Copy_AtomIJNS4_39AutoVectorizingCopyWithAssumedAlignmentILi128EEESI_EEENS4_8identityES10_NS11_INS12_ILi3ELi4ELi3EEES15_NST_INS5_IJS16_NSA_ILi32EEEEEENS5_IJS1H_SB_EEEEEEEvS1F_EENS_8epilogue10collective6detail29Sm90TmaWarpSpecializedAdapterINS1O_15DefaultEpilogueISI_SK_SK_NS1N_6thread17LinearCombinationISI_Li1EffLNS1S_9ScaleType4KindE0ELNS_15FloatRoundStyleE2ESI_EENS1_15EpilogueDefaultEEEEEvvEEEEvNT_6ParamsE --------------------------
	.section	.text._ZN7cutlass13device_kernelINS_4gemm6kernel13GemmUniversalIN4cute5tupleIJiiiiEEENS1_10collective13CollectiveMmaINS1_39MainloopSm90TmaGmmaRmemAWarpSpecializedILi4ENS5_IJNS4_1CILi1EEESB_SB_EEENS1_32KernelTmaWarpSpecializedPingpongEEENS5_IJNSA_ILi64EEENSA_ILi128EEESF_EEENS_10tfloat32_tENS5_IJSB_llEEESI_NS5_IJlSB_lEEENS4_8TiledMMAINS4_8MMA_AtomIJNS4_4SM904GMMA30MMA_64x128x8_F32TF32TF32_RS_TNILNSO_7ScaleInE1ELSQ_1EEEEEENS4_6LayoutISC_NS5_IJNSA_ILi0EEESU_SU_EEEEENS5_IJNS4_10UnderscoreESX_SX_EEEEENS4_13SM90_TMA_LOADENS4_14ComposedLayoutINS4_7SwizzleILi1ELi4ELi3EEENS4_18smem_ptr_flag_bitsILi32EEENST_INS5_IJNSA_ILi8EEES16_EEENS5_IJSB_S16_EEEEEEENS4_9Copy_AtomIJNS4_39AutoVectorizingCopyWithAssumedAlignmentILi128EEESI_EEENS4_8identityES10_NS11_INS12_ILi3ELi4ELi3EEES15_NST_INS5_IJS16_NSA_ILi32EEEEEENS5_IJS1H_SB_EEEEEEEvS1F_EENS_8epilogue10collective6detail29Sm90TmaWarpSpecializedAdapterINS1O_15DefaultEpilogueISI_SK_SK_NS1N_6thread17LinearCombinationISI_Li1EffLNS1S_9ScaleType4KindE0ELNS_15FloatRoundStyleE2ESI_EENS1_15EpilogueDefaultEEEEEvvEEEEvNT_6ParamsE,"ax",@progbits
	.align	128
.text._ZN7cutlass13device_kernelINS_4gemm6kernel13GemmUniversalIN4cute5tupleIJiiiiEEENS1_10collective13CollectiveMmaINS1_39MainloopSm90TmaGmmaRmemAWarpSpecializedILi4ENS5_IJNS4_1CILi1EEESB_SB_EEENS1_32KernelTmaWarpSpecializedPingpongEEENS5_IJNSA_ILi64EEENSA_ILi128EEESF_EEENS_10tfloat32_tENS5_IJSB_llEEESI_NS5_IJlSB_lEEENS4_8TiledMMAINS4_8MMA_AtomIJNS4_4SM904GMMA30MMA_64x128x8_F32TF32TF32_RS_TNILNSO_7ScaleInE1ELSQ_1EEEEEENS4_6LayoutISC_NS5_IJNSA_ILi0EEESU_SU_EEEEENS5_IJNS4_10UnderscoreESX_SX_EEEEENS4_13SM90_TMA_LOADENS4_14ComposedLayoutINS4_7SwizzleILi1ELi4ELi3EEENS4_18smem_ptr_flag_bitsILi32EEENST_INS5_IJNSA_ILi8EEES16_EEENS5_IJSB_S16_EEEEEEENS4_9Copy_AtomIJNS4_39AutoVectorizingCopyWithAssumedAlignmentILi128EEESI_EEENS4_8identityES10_NS11_INS12_ILi3ELi4ELi3EEES15_NST_INS5_IJS16_NSA_ILi32EEEEEENS5_IJS1H_SB_EEEEEEEvS1F_EENS_8epilogue10collective6detail29Sm90TmaWarpSpecializedAdapterINS1O_15DefaultEpilogueISI_SK_SK_NS1N_6thread17LinearCombinationISI_Li1EffLNS1S_9ScaleType4KindE0ELNS_15FloatRoundStyleE2ESI_EENS1_15EpilogueDefaultEEEEEvvEEEEvNT_6ParamsE:
        .type           _ZN7cutlass13device_kernelINS_4gemm6kernel13GemmUniversalIN4cute5tupleIJiiiiEEENS1_10collective13CollectiveMmaINS1_39MainloopSm90TmaGmmaRmemAWarpSpecializedILi4ENS5_IJNS4_1CILi1EEESB_SB_EEENS1_32KernelTmaWarpSpecializedPingpongEEENS5_IJNSA_ILi64EEENSA_ILi128EEESF_EEENS_10tfloat32_tENS5_IJSB_llEEESI_NS5_IJlSB_lEEENS4_8TiledMMAINS4_8MMA_AtomIJNS4_4SM904GMMA30MMA_64x128x8_F32TF32TF32_RS_TNILNSO_7ScaleInE1ELSQ_1EEEEEENS4_6LayoutISC_NS5_IJNSA_ILi0EEESU_SU_EEEEENS5_IJNS4_10UnderscoreESX_SX_EEEEENS4_13SM90_TMA_LOADENS4_14ComposedLayoutINS4_7SwizzleILi1ELi4ELi3EEENS4_18smem_ptr_flag_bitsILi32EEENST_INS5_IJNSA_ILi8EEES16_EEENS5_IJSB_S16_EEEEEEENS4_9Copy_AtomIJNS4_39AutoVectorizingCopyWithAssumedAlignmentILi128EEESI_EEENS4_8identityES10_NS11_INS12_ILi3ELi4ELi3EEES15_NST_INS5_IJS16_NSA_ILi32EEEEEENS5_IJS1H_SB_EEEEEEEvS1F_EENS_8epilogue10collective6detail29Sm90TmaWarpSpecializedAdapterINS1O_15DefaultEpilogueISI_SK_SK_NS1N_6thread17LinearCombinationISI_Li1EffLNS1S_9ScaleType4KindE0ELNS_15FloatRoundStyleE2ESI_EENS1_15EpilogueDefaultEEEEEvvEEEEvNT_6ParamsE,@function
        .size           _ZN7cutlass13device_kernelINS_4gemm6kernel13GemmUniversalIN4cute5tupleIJiiiiEEENS1_10collective13CollectiveMmaINS1_39MainloopSm90TmaGmmaRmemAWarpSpecializedILi4ENS5_IJNS4_1CILi1EEESB_SB_EEENS1_32KernelTmaWarpSpecializedPingpongEEENS5_IJNSA_ILi64EEENSA_ILi128EEESF_EEENS_10tfloat32_tENS5_IJSB_llEEESI_NS5_IJlSB_lEEENS4_8TiledMMAINS4_8MMA_AtomIJNS4_4SM904GMMA30MMA_64x128x8_F32TF32TF32_RS_TNILNSO_7ScaleInE1ELSQ_1EEEEEENS4_6LayoutISC_NS5_IJNSA_ILi0EEESU_SU_EEEEENS5_IJNS4_10UnderscoreESX_SX_EEEEENS4_13SM90_TMA_LOADENS4_14ComposedLayoutINS4_7SwizzleILi1ELi4ELi3EEENS4_18smem_ptr_flag_bitsILi32EEENST_INS5_IJNSA_ILi8EEES16_EEENS5_IJSB_S16_EEEEEEENS4_9Copy_AtomIJNS4_39AutoVectorizingCopyWithAssumedAlignmentILi128EEESI_EEENS4_8identityES10_NS11_INS12_ILi3ELi4ELi3EEES15_NST_INS5_IJS16_NSA_ILi32EEEEEENS5_IJS1H_SB_EEEEEEEvS1F_EENS_8epilogue10collective6detail29Sm90TmaWarpSpecializedAdapterINS1O_15DefaultEpilogueISI_SK_SK_NS1N_6thread17LinearCombinationISI_Li1EffLNS1S_9ScaleType4KindE0ELNS_15FloatRoundStyleE2ESI_EENS1_15EpilogueDefaultEEEEEvvEEEEvNT_6ParamsE,(.L_x_211 - _ZN7cutlass13device_kernelINS_4gemm6kernel13GemmUniversalIN4cute5tupleIJiiiiEEENS1_10collective13CollectiveMmaINS1_39MainloopSm90TmaGmmaRmemAWarpSpecializedILi4ENS5_IJNS4_1CILi1EEESB_SB_EEENS1_32KernelTmaWarpSpecializedPingpongEEENS5_IJNSA_ILi64EEENSA_ILi128EEESF_EEENS_10tfloat32_tENS5_IJSB_llEEESI_NS5_IJlSB_lEEENS4_8TiledMMAINS4_8MMA_AtomIJNS4_4SM904GMMA30MMA_64x128x8_F32TF32TF32_RS_TNILNSO_7ScaleInE1ELSQ_1EEEEEENS4_6LayoutISC_NS5_IJNSA_ILi0EEESU_SU_EEEEENS5_IJNS4_10UnderscoreESX_SX_EEEEENS4_13SM90_TMA_LOADENS4_14ComposedLayoutINS4_7SwizzleILi1ELi4ELi3EEENS4_18smem_ptr_flag_bitsILi32EEENST_INS5_IJNSA_ILi8EEES16_EEENS5_IJSB_S16_EEEEEEENS4_9Copy_AtomIJNS4_39AutoVectorizingCopyWithAssumedAlignmentILi128EEESI_EEENS4_8identityES10_NS11_INS12_ILi3ELi4ELi3EEES15_NST_INS5_IJS16_NSA_ILi32EEEEEENS5_IJS1H_SB_EEEEEEEvS1F_EENS_8epilogue10collective6detail29Sm90TmaWarpSpecializedAdapterINS1O_15DefaultEpilogueISI_SK_SK_NS1N_6thread17LinearCombinationISI_Li1EffLNS1S_9ScaleType4KindE0ELNS_15FloatRoundStyleE2ESI_EENS1_15EpilogueDefaultEEEEEvvEEEEvNT_6ParamsE)
        .other          _ZN7cutlass13device_kernelINS_4gemm6kernel13GemmUniversalIN4cute5tupleIJiiiiEEENS1_10collective13CollectiveMmaINS1_39MainloopSm90TmaGmmaRmemAWarpSpecializedILi4ENS5_IJNS4_1CILi1EEESB_SB_EEENS1_32KernelTmaWarpSpecializedPingpongEEENS5_IJNSA_ILi64EEENSA_ILi128EEESF_EEENS_10tfloat32_tENS5_IJSB_llEEESI_NS5_IJlSB_lEEENS4_8TiledMMAINS4_8MMA_AtomIJNS4_4SM904GMMA30MMA_64x128x8_F32TF32TF32_RS_TNILNSO_7ScaleInE1ELSQ_1EEEEEENS4_6LayoutISC_NS5_IJNSA_ILi0EEESU_SU_EEEEENS5_IJNS4_10UnderscoreESX_SX_EEEEENS4_13SM90_TMA_LOADENS4_14ComposedLayoutINS4_7SwizzleILi1ELi4ELi3EEENS4_18smem_ptr_flag_bitsILi32EEENST_INS5_IJNSA_ILi8EEES16_EEENS5_IJSB_S16_EEEEEEENS4_9Copy_AtomIJNS4_39AutoVectorizingCopyWithAssumedAlignmentILi128EEESI_EEENS4_8identityES10_NS11_INS12_ILi3ELi4ELi3EEES15_NST_INS5_IJS16_NSA_ILi32EEEEEENS5_IJS1H_SB_EEEEEEEvS1F_EENS_8epilogue10collective6detail29Sm90TmaWarpSpecializedAdapterINS1O_15DefaultEpilogueISI_SK_SK_NS1N_6thread17LinearCombinationISI_Li1EffLNS1S_9ScaleType4KindE0ELNS_15FloatRoundStyleE2ESI_EENS1_15EpilogueDefaultEEEEEvvEEEEvNT_6ParamsE,@"STO_CUDA_ENTRY STV_DEFAULT"
_ZN7cutlass13device_kernelINS_4gemm6kernel13GemmUniversalIN4cute5tupleIJiiiiEEENS1_10collective13CollectiveMmaINS1_39MainloopSm90TmaGmmaRmemAWarpSpecializedILi4ENS5_IJNS4_1CILi1EEESB_SB_EEENS1_32KernelTmaWarpSpecializedPingpongEEENS5_IJNSA_ILi64EEENSA_ILi128EEESF_EEENS_10tfloat32_tENS5_IJSB_llEEESI_NS5_IJlSB_lEEENS4_8TiledMMAINS4_8MMA_AtomIJNS4_4SM904GMMA30MMA_64x128x8_F32TF32TF32_RS_TNILNSO_7ScaleInE1ELSQ_1EEEEEENS4_6LayoutISC_NS5_IJNSA_ILi0EEESU_SU_EEEEENS5_IJNS4_10UnderscoreESX_SX_EEEEENS4_13SM90_TMA_LOADENS4_14ComposedLayoutINS4_7SwizzleILi1ELi4ELi3EEENS4_18smem_ptr_flag_bitsILi32EEENST_INS5_IJNSA_ILi8EEES16_EEENS5_IJSB_S16_EEEEEEENS4_9Copy_AtomIJNS4_39AutoVectorizingCopyWithAssumedAlignmentILi128EEESI_EEENS4_8identityES10_NS11_INS12_ILi3ELi4ELi3EEES15_NST_INS5_IJS16_NSA_ILi32EEEEEENS5_IJS1H_SB_EEEEEEEvS1F_EENS_8epilogue10collective6detail29Sm90TmaWarpSpecializedAdapterINS1O_15DefaultEpilogueISI_SK_SK_NS1N_6thread17LinearCombinationISI_Li1EffLNS1S_9ScaleType4KindE0ELNS_15FloatRoundStyleE2ESI_EENS1_15EpilogueDefaultEEEEEvvEEEEvNT_6ParamsE:
[----:B------:R-:W0:Y:S01]  /*0000*/  LDC R1, c[0x0][0x28] ;  /* 0x00000a00ff017b82 */ /* 0x000e220000000800 */
[----:B------:R-:W1:Y:S01]  /*0010*/  S2R R0, SR_TID.X ;  /* 0x0000000000007919 */ /* 0x000e620000002100 */
[----:B------:R-:W-:Y:S01]  /*0020*/  ELECT P0, URZ, PT ;  /* 0x00000000003f782f */ /* 0x000fe20003800000 */
[----:B------:R-:W-:Y:S01]  /*0030*/  BSSY B0, `(.L_x_0) ;  /* 0x0000014000007945 */ /* 0x000fe20003800000 */
[----:B-1----:R-:W-:-:S05]  /*0040*/  SHF.R.U32.HI R2, RZ, 0x5, R0 ;  /* 0x00000005ff027819 */ /* 0x002fca0000011600 */
[----:B------:R-:W1:Y:S02]  /*0050*/  SHFL.IDX PT, R3, R2, RZ, 0x1f ;  /* 0x00001fff02037589 */ /* 0x000e6400000e0000 */
[----:B-1----:R-:W-:Y:S02]  /*0060*/  R2UR UR8, R3 ;  /* 0x00000000030872ca */ /* 0x002fe400000e0000 */
[----:B------:R-:W-:-:S05]  /*0070*/  SHF.R.U32.HI R3, RZ, 0x7, R0 ;  /* 0x00000007ff037819 */ /* 0x000fca0000011600 */
[----:B------:R1:W2:Y:S06]  /*0080*/  SHFL.IDX PT, R4, R3, RZ, 0x1f ;  /* 0x00001fff03047589 */ /* 0x0002ac00000e0000 */
[----:B------:R-:W-:Y:S02]  /*0090*/  USHF.R.S32.HI UR4, URZ, 0x1f, UR8 ;  /* 0x0000001f3f047899 */ /* 0x000fe40008011408 */
[----:B------:R-:W-:Y:S02]  /*00a0*/  ISETP.NE.OR P0, PT, RZ, UR8, !P0 ;  /* 0x00000008ff007c0c */ /* 0x000fe4000c705670 */
[----:B------:R-:W-:-:S04]  /*00b0*/  ULEA.HI UR4, UR4, UR8, URZ, 0x2 ;  /* 0x0000000804047291 */ /* 0x000fc8000f8f103f */
[----:B------:R-:W-:-:S04]  /*00c0*/  ULOP3.LUT UR4, UR4, 0xfffffffc, URZ, 0xc0, !UPT ;  /* 0xfffffffc04047892 */ /* 0x000fc8000f8ec03f */
[----:B------:R-:W-:-:S03]  /*00d0*/  UIADD3 UR8, UR8, -UR4, URZ ;  /* 0x8000000408087290 */ /* 0x000fc6000fffe03f */
[----:B01----:R-:W-:Y:S09]  /*00e0*/  @P0 BRA `(.L_x_1) ;  /* 0x0000000000200947 */ /* 0x003ff20003800000 */
[----:B------:R-:W-:Y:S02]  /*00f0*/  ULDC.64 UR4, c[0x0][0x198] ;  /* 0x0000660000047ab9 */ /* 0x000fe40000000a00 */
[----:B------:R-:W-:Y:S02]  /*0100*/  UIADD3 UR6, UP0, UR4, 0xf0, URZ ;  /* 0x000000f004067890 */ /* 0x000fe4000ff1e03f */
[----:B------:R-:W-:Y:S02]  /*0110*/  UIADD3 UR4, UP1, UR4, 0x1f0, URZ ;  /* 0x000001f004047890 */ /* 0x000fe4000ff3e03f */
[----:B------:R-:W-:Y:S02]  /*0120*/  UIADD3.X UR7, URZ, UR5, URZ, UP0, !UPT ;  /* 0x000000053f077290 */ /* 0x000fe400087fe43f */
[----:B------:R-:W-:-:S07]  /*0130*/  UIADD3.X UR5, URZ, UR5, URZ, UP1, !UPT ;  /* 0x000000053f057290 */ /* 0x000fce0008ffe43f */
[----:B------:R0:W-:Y:S02]  /*0140*/  UTMACCTL.PF [UR6] ;  /* 0x00000000060079b9 */ /* 0x0001e40008040000 */
[----:B------:R0:W-:Y:S02]  /*0150*/  UTMACCTL.PF [UR4] ;  /* 0x00000000040079b9 */ /* 0x0001e40008040000 */
[----:B0-----:R-:W-:Y:S01]  /*0160*/  NOP ;  /* 0x0000000000007918 */ /* 0x001fe20000000000 */
.L_x_1:
[----:B------:R-:W-:Y:S05]  /*0170*/  BSYNC B0 ;  /* 0x0000000000007941 */ /* 0x000fea0003800000 */
.L_x_0:
[----:B------:R-:W0:Y:S01]  /*0180*/  SHFL.IDX PT, R5, R2, RZ, 0x1f ;  /* 0x00001fff02057589 */ /* 0x000e2200000e0000 */
[----:B--2---:R-:W-:Y:S01]  /*0190*/  R2UR UR15, R4 ;  /* 0x00000000040f72ca */ /* 0x004fe200000e0000 */
[----:B------:R-:W-:-:S04]  /*01a0*/  UISETP.NE.AND UP0, UPT, UR8, 0x3, UPT ;  /* 0x000000030800788c */ /* 0x000fc8000bf05270 */
[----:B------:R-:W-:-:S08]  /*01b0*/  UISETP.EQ.OR UP0, UPT, UR8, URZ, !UP0 ;  /* 0x0000003f0800728c */ /* 0x000fd0000c702670 */
[----:B------:R-:W-:Y:S02]  /*01c0*/  UIADD3 UR18, UR15, -0x1, URZ ;  /* 0xffffffff0f127890 */ /* 0x000fe4000fffe03f */
[----:B------:R-:W-:Y:S02]  /*01d0*/  UISETP.EQ.AND UP0, UPT, UR15, URZ, UP0 ;  /* 0x0000003f0f00728c */ /* 0x000fe40008702270 */
[----:B------:R-:W-:Y:S02]  /*01e0*/  UISETP.GE.U32.AND UP1, UPT, UR18, 0x2, UPT ;  /* 0x000000021200788c */ /* 0x000fe4000bf26070 */
[----:B------:R-:W-:Y:S01]  /*01f0*/  USEL UR39, URZ, 0x1, !UP0 ;  /* 0x000000013f277887 */ /* 0x000fe2000c000000 */
[----:B0-----:R-:W-:-:S03]  /*0200*/  ISETP.NE.AND P0, PT, R5, RZ, PT ;  /* 0x000000ff0500720c */ /* 0x001fc60003f05270 */
[----:B------:R-:W-:-:S10]  /*0210*/  USEL UR39, UR39, 0x2, UP1 ;  /* 0x0000000227277887 */ /* 0x000fd40008800000 */
[----:B------:R-:W-:Y:S05]  /*0220*/  @P0 BRA `(.L_x_2) ;  /* 0x0000000000580947 */ /* 0x000fea0003800000 */
[----:B------:R-:W0:Y:S01]  /*0230*/  S2UR UR9, SR_CgaCtaId ;  /* 0x00000000000979c3 */ /* 0x000e220000008800 */
[----:B------:R-:W-:Y:S01]  /*0240*/  UMOV UR4, 0x400 ;  /* 0x0000040000047882 */ /* 0x000fe20000000000 */
[----:B------:R-:W-:Y:S01]  /*0250*/  UMOV UR5, 0x1 ;  /* 0x0000000100057882 */ /* 0x000fe20000000000 */
[----:B------:R-:W-:Y:S01]  /*0260*/  UMOV UR6, 0x80 ;  /* 0x0000008000067882 */ /* 0x000fe20000000000 */
[----:B------:R-:W-:Y:S01]  /*0270*/  ELECT P0, URZ, PT ;  /* 0x00000000003f782f */ /* 0x000fe20003800000 */
[----:B------:R-:W-:-:S04]  /*0280*/  UIADD3 UR6, -UR6, 0x100000, URZ ;  /* 0x0010000006067890 */ /* 0x000fc8000fffe13f */
[----:B------:R-:W-:Y:S02]  /*0290*/  USHF.L.U32 UR7, UR6, 0xb, URZ ;  /* 0x0000000b06077899 */ /* 0x000fe4000800063f */
[----:B------:R-:W-:Y:S02]  /*02a0*/  USHF.L.U32 UR6, UR6, 0x1, URZ ;  /* 0x0000000106067899 */ /* 0x000fe4000800063f */
[----:B0-----:R-:W-:Y:S02]  /*02b0*/  ULEA UR9, UR9, UR4, 0x18 ;  /* 0x0000000409097291 */ /* 0x001fe4000f8ec03f */
[----:B------:R-:W-:-:S04]  /*02c0*/  UIADD3 UR4, -UR5, 0x100000, URZ ;  /* 0x0010000005047890 */ /* 0x000fc8000fffe13f */
[----:B------:R-:W-:Y:S02]  /*02d0*/  USHF.L.U32 UR5, UR4, 0xb, URZ ;  /* 0x0000000b04057899 */ /* 0x000fe4000800063f */
[----:B------:R-:W-:Y:S01]  /*02e0*/  USHF.L.U32 UR4, UR4, 0x1, URZ ;  /* 0x0000000104047899 */ /* 0x000fe2000800063f */
[----:B------:R-:W0:Y:S11]  /*02f0*/  FENCE.VIEW.ASYNC.S ;  /* 0x00000000000073c6 */ /* 0x000e360000000000 */
[----:B0-----:R0:W1:Y:S01]  /*0300*/  SYNCS.EXCH.64 URZ, [UR9], UR4 ;  /* 0x00000004093f75b2 */ /* 0x0010620008000100 */
[----:B------:R0:W2:Y:S01]  /*0310*/  SYNCS.EXCH.64 URZ, [UR9+0x20], UR6 ;  /* 0x00002006093f75b2 */ /* 0x0000a20008000100 */
[----:B------:R0:W3:Y:S01]  /*0320*/  SYNCS.EXCH.64 URZ, [UR9+0x8], UR4 ;  /* 0x00000804093f75b2 */ /* 0x0000e20008000100 */
[----:B------:R0:W4:Y:S01]  /*0330*/  SYNCS.EXCH.64 URZ, [UR9+0x28], UR6 ;  /* 0x00002806093f75b2 */ /* 0x0001220008000100 */
[----:B------:R0:W0:Y:S01]  /*0340*/  SYNCS.EXCH.64 URZ, [UR9+0x10], UR4 ;  /* 0x00001004093f75b2 */ /* 0x0000220008000100 */
[----:B------:R0:W0:Y:S01]  /*0350*/  SYNCS.EXCH.64 URZ, [UR9+0x30], UR6 ;  /* 0x00003006093f75b2 */ /* 0x0000220008000100 */
[----:B------:R0:W0:Y:S01]  /*0360*/  SYNCS.EXCH.64 URZ, [UR9+0x18], UR4 ;  /* 0x00001804093f75b2 */ /* 0x0000220008000100 */
[----:B------:R0:W0:Y:S01]  /*0370*/  SYNCS.EXCH.64 URZ, [UR9+0x38], UR6 ;  /* 0x00003806093f75b2 */ /* 0x0000220008000100 */
[----:B------:R-:W-:Y:S01]  /*0380*/  NOP ;  /* 0x0000000000007918 */ /* 0x000fe20000000000 */
.L_x_2:
[----:B------:R-:W5:Y:S01]  /*0390*/  SHFL.IDX PT, R5, R2, RZ, 0x1f ;  /* 0x00001fff02057589 */ /* 0x000f6200000e0000 */
[----:B------:R-:W-:Y:S01]  /*03a0*/  ELECT P0, URZ, PT ;  /* 0x00000000003f782f */ /* 0x000fe20003800000 */
[----:B------:R-:W-:Y:S01]  /*03b0*/  NOP ;  /* 0x0000000000007918 */ /* 0x000fe20000000000 */
[----:B------:R-:W-:Y:S01]  /*03c0*/  ELECT P1, URZ, PT ;  /* 0x00000000003f782f */ /* 0x000fe20003820000 */
[----:B------:R-:W1:Y:S01]  /*03d0*/  SHFL.IDX PT, R4, R2, RZ, 0x1f ;  /* 0x00001fff02047589 */ /* 0x000e6200000e0000 */
[----:B0-----:R-:W-:Y:S01]  /*03e0*/  UMOV UR4, 0x20 ;  /* 0x0000002000047882 */ /* 0x001fe20000000000 */
[----:B------:R-:W-:Y:S01]  /*03f0*/  UMOV UR12, 0x80 ;  /* 0x00000080000c7882 */ /* 0x000fe20000000000 */
[----:B------:R-:W-:Y:S01]  /*0400*/  NOP ;  /* 0x0000000000007918 */ /* 0x000fe20000000000 */
[----:B------:R0:W2:Y:S01]  /*0410*/  SHFL.IDX PT, R98, R3, RZ, 0x1f ;  /* 0x00001fff03627589 */ /* 0x0000a200000e0000 */
[----:B------:R-:W-:Y:S01]  /*0420*/  ULDC.64 UR54, c[0x0][0x208] ;  /* 0x0000820000367ab9 */ /* 0x000fe20000000a00 */
[----:B0-----:R-:W-:-:S04]  /*0430*/  SHF.R.S32.HI R3, RZ, 0x1f, R0 ;  /* 0x0000001fff037819 */ /* 0x001fc80000011400 */
[----:B------:R-:W-:Y:S02]  /*0440*/  LEA.HI R3, R3, R0, RZ, 0x7 ;  /* 0x0000000003037211 */ /* 0x000fe400078f38ff */
[----:B-----5:R-:W-:Y:S02]  /*0450*/  ISETP.NE.OR P0, PT, R5, RZ, !P0 ;  /* 0x000000ff0500720c */ /* 0x020fe40004705670 */
[----:B------:R-:W-:Y:S02]  /*0460*/  LOP3.LUT R3, R3, 0xffffff80, RZ, 0xc0, !PT ;  /* 0xffffff8003037812 */ /* 0x000fe400078ec0ff */
[----:B-1----:R-:W-:-:S03]  /*0470*/  ISETP.NE.OR P1, PT, R4, RZ, !P1 ;  /* 0x000000ff0400720c */ /* 0x002fc60004f25670 */
[----:B------:R-:W-:-:S06]  /*0480*/  IMAD.IADD R22, R0, 0x1, -R3 ;  /* 0x0000000100167824 */ /* 0x000fcc00078e0a03 */
[----:B------:R-:W-:-:S04]  /*0490*/  VOTEU.ALL UP0, P0 ;  /* 0x00000000003f7886 */ /* 0x000fc80000000000 */
[----:B------:R-:W-:Y:S01]  /*04a0*/  VOTEU.ALL UP1, P1 ;  /* 0x00000000003f7886 */ /* 0x000fe20000820000 */
[----:B------:R-:W0:Y:S01]  /*04b0*/  @!UP0 S2UR UR7, SR_CgaCtaId ;  /* 0x00000000000789c3 */ /* 0x000e220000008800 */
[----:B------:R-:W-:Y:S01]  /*04c0*/  @!UP0 UMOV UR6, 0x400 ;  /* 0x0000040000068882 */ /* 0x000fe20000000000 */
[----:B------:R-:W-:-:S04]  /*04d0*/  @!UP0 UIADD3 UR4, -UR4, 0x100000, URZ ;  /* 0x0010000004048890 */ /* 0x000fc8000fffe13f */
[----:B------:R-:W-:Y:S02]  /*04e0*/  @!UP0 USHF.L.U32 UR5, UR4, 0xb, URZ ;  /* 0x0000000b04058899 */ /* 0x000fe4000800063f */
[----:B------:R-:W-:Y:S01]  /*04f0*/  @!UP0 USHF.L.U32 UR4, UR4, 0x1, URZ ;  /* 0x0000000104048899 */ /* 0x000fe2000800063f */
[----:B------:R-:W-:Y:S01]  /*0500*/  @!UP1 UMOV UR10, 0x400 ;  /* 0x00000400000a9882 */ /* 0x000fe20000000000 */
[----:B------:R-:W-:Y:S01]  /*0510*/  VOTEU.ALL UP2, P1 ;  /* 0x00000000003f7886 */ /* 0x000fe20000840000 */
[----:B------:R-:W-:Y:S01]  /*0520*/  VOTEU.ALL UP3, P1 ;  /* 0x00000000003f7886 */ /* 0x000fe20000860000 */
[----:B------:R-:W-:Y:S01]  /*0530*/  VOTEU.ALL UP4, P1 ;  /* 0x00000000003f7886 */ /* 0x000fe20000880000 */
[----:B------:R-:W1:Y:S01]  /*0540*/  @!UP1 S2UR UR11, SR_CgaCtaId ;  /* 0x00000000000b99c3 */ /* 0x000e620000008800 */
[----:B------:R-:W-:Y:S01]  /*0550*/  VOTEU.ALL UP5, P1 ;  /* 0x00000000003f7886 */ /* 0x000fe200008a0000 */
[----:B------:R-:W-:Y:S01]  /*0560*/  ISETP.NE.AND P1, PT, RZ, UR15, PT ;  /* 0x0000000fff007c0c */ /* 0x000fe2000bf25270 */
[----:B0-----:R-:W-:-:S02]  /*0570*/  @!UP0 ULEA UR9, UR7, UR6, 0x18 ;  /* 0x0000000607098291 */ /* 0x001fc4000f8ec03f */
[----:B------:R-:W-:-:S04]  /*0580*/  @!UP1 UIADD3 UR6, -UR12, 0x100000, URZ ;  /* 0x001000000c069890 */ /* 0x000fc8000fffe13f */
[----:B------:R-:W-:Y:S02]  /*0590*/  @!UP1 USHF.L.U32 UR7, UR6, 0xb, URZ ;  /* 0x0000000b06079899 */ /* 0x000fe4000800063f */
[----:B------:R-:W-:Y:S01]  /*05a0*/  @!UP1 USHF.L.U32 UR6, UR6, 0x1, URZ ;  /* 0x0000000106069899 */ /* 0x000fe2000800063f */
[----:B------:R-:W-:Y:S01]  /*05b0*/  VOTEU.ALL UP0, P0 ;  /* 0x00000000003f7886 */ /* 0x000fe20000000000 */
[----:B-1----:R-:W-:Y:S01]  /*05c0*/  @!UP1 ULEA UR10, UR11, UR10, 0x18 ;  /* 0x0000000a0b0a9291 */ /* 0x002fe2000f8ec03f */
[----:B------:R-:W-:Y:S01]  /*05d0*/  VOTEU.ALL UP1, P0 ;  /* 0x00000000003f7886 */ /* 0x000fe20000020000 */
[----:B------:R-:W0:Y:S02]  /*05e0*/  FENCE.VIEW.ASYNC.S ;  /* 0x00000000000073c6 */ /* 0x000e240000000000 */
[----:B0-----:R-:W2:Y:S02]  /*05f0*/  @!UP0 SYNCS.EXCH.64 URZ, [UR9+0x70], UR4 ;  /* 0x00007004093f85b2 */ /* 0x001ea40008000100 */
[----:B------:R0:W2:Y:S01]  /*0600*/  @!UP1 SYNCS.EXCH.64 URZ, [UR9+0x78], UR4 ;  /* 0x00007804093f95b2 */ /* 0x0000a20008000100 */
[----:B------:R-:W-:Y:S01]  /*0610*/  NOP ;  /* 0x0000000000007918 */ /* 0x000fe20000000000 */
[----:B0-----:R-:W-:-:S02]  /*0620*/  ULDC.64 UR4, c[0x0][0x598] ;  /* 0x0001660000047ab9 */ /* 0x001fc40000000a00 */
[----:B------:R-:W-:Y:S02]  /*0630*/  ISETP.NE.U32.AND P0, PT, RZ, UR4, PT ;  /* 0x00000004ff007c0c */ /* 0x000fe4000bf05070 */
[----:B------:R0:W2:Y:S02]  /*0640*/  @!UP2 SYNCS.EXCH.64 URZ, [UR10+0x50], UR6 ;  /* 0x000050060a3fa5b2 */ /* 0x0000a40008000100 */
[----:B------:R-:W-:Y:S01]  /*0650*/  ISETP.NE.AND.EX P0, PT, RZ, UR5, PT, P0 ;  /* 0x00000005ff007c0c */ /* 0x000fe2000bf05300 */
[----:B------:R0:W2:Y:S01]  /*0660*/  @!UP3 SYNCS.EXCH.64 URZ, [UR10+0x58], UR6 ;  /* 0x000058060a3fb5b2 */ /* 0x0000a20008000100 */
[----:B------:R0:W2:Y:S01]  /*0670*/  @!UP4 SYNCS.EXCH.64 URZ, [UR10+0x60], UR6 ;  /* 0x000060060a3fc5b2 */ /* 0x0000a20008000100 */
[----:B------:R0:W2:Y:S01]  /*0680*/  @!UP5 SYNCS.EXCH.64 URZ, [UR10+0x68], UR6 ;  /* 0x000068060a3fd5b2 */ /* 0x0000a20008000100 */
[----:B------:R-:W-:Y:S01]  /*0690*/  NOP ;  /* 0x0000000000007918 */ /* 0x000fe20000000000 */
[----:B--234-:R-:W-:Y:S08]  /*06a0*/  BAR.SYNC.DEFER_BLOCKING 0x0 ;  /* 0x0000000000007b1d */ /* 0x01cff00000010000 */
[----:B0-----:R-:W-:Y:S05]  /*06b0*/  @!P0 BRA `(.L_x_3) ;  /* 0x00000000001c8947 */ /* 0x001fea0003800000 */
[----:B------:R-:W0:Y:S02]  /*06c0*/  LDC.64 R2, c[0x0][0x598] ;  /* 0x00016600ff027b82 */ /* 0x000e240000000a00 */
[----:B0-----:R-:W2:Y:S02]  /*06d0*/  LDG.E.64 R2, desc[UR54][R2.64] ;  /* 0x0000003602027981 */ /* 0x001ea4000c1e1b00 */
[----:B--2---:R-:W-:-:S04]  /*06e0*/  ISETP.NE.U32.AND P0, PT, R2, RZ, PT ;  /* 0x000000ff0200720c */ /* 0x004fc80003f05070 */
[----:B------:R-:W-:-:S13]  /*06f0*/  ISETP.NE.AND.EX P0, PT, R3, RZ, PT, P0 ;  /* 0x000000ff0300720c */ /* 0x000fda0003f05300 */
[----:B------:R-:W-:Y:S05]  /*0700*/  @!P0 BRA `(.L_x_3) ;  /* 0x0000000000088947 */ /* 0x000fea0003800000 */
[----:B------:R1:W5:Y:S01]  /*0710*/  LD.E R88, desc[UR54][R2.64] ;  /* 0x0000003602587980 */ /* 0x000362000c101900 */
[----:B------:R-:W-:Y:S05]  /*0720*/  BRA `(.L_x_4) ;  /* 0x0000000000247947 */ /* 0x000fea0003800000 */
.L_x_3:
[----:B------:R-:W-:Y:S02]  /*0730*/  ULDC.64 UR4, c[0x0][0x588] ;  /* 0x0001620000047ab9 */ /* 0x000fe40000000a00 */
[----:B------:R-:W-:-:S04]  /*0740*/  ISETP.NE.U32.AND P0, PT, RZ, UR4, PT ;  /* 0x00000004ff007c0c */ /* 0x000fc8000bf05070 */
[----:B------:R-:W-:-:S13]  /*0750*/  ISETP.NE.AND.EX P0, PT, RZ, UR5, PT, P0 ;  /* 0x00000005ff007c0c */ /* 0x000fda000bf05300 */
[----:B------:R-:W-:Y:S05]  /*0760*/  @!P0 BRA `(.L_x_5) ;  /* 0x00000000000c8947 */ /* 0x000fea0003800000 */
[----:B------:R-:W0:Y:S02]  /*0770*/  LDC.64 R88, c[0x0][0x588] ;  /* 0x00016200ff587b82 */ /* 0x000e240000000a00 */
[----:B0-----:R0:W5:Y:S01]  /*0780*/  LDG.E R88, desc[UR54][R88.64] ;  /* 0x0000003658587981 */ /* 0x001162000c1e1900 */
[----:B------:R-:W-:Y:S05]  /*0790*/  BRA `(.L_x_4) ;  /* 0x0000000000087947 */ /* 0x000fea0003800000 */
.L_x_5:
[----:B------:R-:W-:Y:S02]  /*07a0*/  ULDC UR4, c[0x0][0x580] ;  /* 0x0001600000047ab9 */ /* 0x000fe40000000800 */
[----:B------:R-:W-:-:S07]  /*07b0*/  IMAD.U32 R88, RZ, RZ, UR4 ;  /* 0x00000004ff587e24 */ /* 0x000fce000f8e00ff */
.L_x_4:
[----:B------:R-:W-:Y:S02]  /*07c0*/  ULDC.64 UR4, c[0x0][0x5a0] ;  /* 0x0001680000047ab9 */ /* 0x000fe40000000a00 */
[----:B------:R-:W-:-:S04]  /*07d0*/  ISETP.NE.U32.AND P0, PT, RZ, UR4, PT ;  /* 0x00000004ff007c0c */ /* 0x000fc8000bf05070 */
[----:B------:R-:W-:-:S13]  /*07e0*/  ISETP.NE.AND.EX P0, PT, RZ, UR5, PT, P0 ;  /* 0x00000005ff007c0c */ /* 0x000fda000bf05300 */
[----:B------:R-:W-:Y:S05]  /*07f0*/  @!P0 BRA `(.L_x_6) ;  /* 0x00000000001c8947 */ /* 0x000fea0003800000 */
[----:B-1----:R-:W1:Y:S02]  /*0800*/  LDC.64 R2, c[0x0][0x5a0] ;  /* 0x00016800ff027b82 */ /* 0x002e640000000a00 */
[----:B-1----:R-:W2:Y:S02]  /*0810*/  LDG.E.64 R2, desc[UR54][R2.64] ;  /* 0x0000003602027981 */ /* 0x002ea4000c1e1b00 */
[----:B--2---:R-:W-:-:S04]  /*0820*/  ISETP.NE.U32.AND P0, PT, R2, RZ, PT ;  /* 0x000000ff0200720c */ /* 0x004fc80003f05070 */
[----:B------:R-:W-:-:S13]  /*0830*/  ISETP.NE.AND.EX P0, PT, R3, RZ, PT, P0 ;  /* 0x000000ff0300720c */ /* 0x000fda0003f05300 */
[----:B------:R-:W-:Y:S05]  /*0840*/  @!P0 BRA `(.L_x_6) ;  /* 0x0000000000088947 */ /* 0x000fea0003800000 */
[----:B0-----:R2:W5:Y:S01]  /*0850*/  LD.E R89, desc[UR54][R2.64] ;  /* 0x0000003602597980 */ /* 0x001562000c101900 */
[----:B------:R-:W-:Y:S05]  /*0860*/  BRA `(.L_x_7) ;  /* 0x0000000000247947 */ /* 0x000fea0003800000 */
.L_x_6:
[----:B------:R-:W-:Y:S02]  /*0870*/  ULDC.64 UR4, c[0x0][0x590] ;  /* 0x0001640000047ab9 */ /* 0x000fe40000000a00 */
[----:B------:R-:W-:-:S04]  /*0880*/  ISETP.NE.U32.AND P0, PT, RZ, UR4, PT ;  /* 0x00000004ff007c0c */ /* 0x000fc8000bf05070 */
[----:B------:R-:W-:-:S13]  /*0890*/  ISETP.NE.AND.EX P0, PT, RZ, UR5, PT, P0 ;  /* 0x00000005ff007c0c */ /* 0x000fda000bf05300 */
[----:B------:R-:W-:Y:S05]  /*08a0*/  @!P0 BRA `(.L_x_8) ;  /* 0x00000000000c8947 */ /* 0x000fea0003800000 */
[----:B-1----:R-:W0:Y:S02]  /*08b0*/  LDC.64 R2, c[0x0][0x590] ;  /* 0x00016400ff027b82 */ /* 0x002e240000000a00 */
[----:B0-----:R0:W5:Y:S01]  /*08c0*/  LDG.E R89, desc[UR54][R2.64] ;  /* 0x0000003602597981 */ /* 0x001162000c1e1900 */
[----:B------:R-:W-:Y:S05]  /*08d0*/  BRA `(.L_x_7) ;  /* 0x0000000000087947 */ /* 0x000fea0003800000 */
.L_x_8:
[----:B------:R-:W-:Y:S02]  /*08e0*/  ULDC UR4, c[0x0][0x584] ;  /* 0x0001610000047ab9 */ /* 0x000fe40000000800 */
[----:B0-----:R-:W-:-:S07]  /*08f0*/  IMAD.U32 R89, RZ, RZ, UR4 ;  /* 0x00000004ff597e24 */ /* 0x001fce000f8e00ff */
.L_x_7:
[----:B------:R-:W3:Y:S01]  /*0900*/  S2UR UR10, SR_CTAID.Y ;  /* 0x00000000000a79c3 */ /* 0x000ee20000002600 */
[----:B------:R-:W-:Y:S01]  /*0910*/  ULDC UR5, c[0x0][0x65c] ;  /* 0x0001970000057ab9 */ /* 0x000fe20000000800 */
[----:B------:R-:W-:Y:S01]  /*0920*/  UISETP.NE.AND UP0, UPT, UR15, 0x2, UPT ;  /* 0x000000020f00788c */ /* 0x000fe2000bf05270 */
[----:B------:R-:W-:Y:S01]  /*0930*/  IMAD.MOV.U32 R18, RZ, RZ, -0x1 ;  /* 0xffffffffff127424 */ /* 0x000fe200078e00ff */
[----:B------:R-:W-:Y:S01]  /*0940*/  UISETP.NE.AND UP2, UPT, UR5, 0x1, UPT ;  /* 0x000000010500788c */ /* 0x000fe2000bf45270 */
[----:B------:R-:W-:-:S03]  /*0950*/  IMAD.MOV.U32 R19, RZ, RZ, -0x1 ;  /* 0xffffffffff137424 */ /* 0x000fc600078e00ff */
[----:B------:R-:W4:Y:S01]  /*0960*/  S2UR UR4, SR_CTAID.X ;  /* 0x00000000000479c3 */ /* 0x000f220000002500 */
[----:B------:R-:W-:-:S06]  /*0970*/  UP2UR UR45, UPR, URZ, 0x4 ;  /* 0x000000043f2d7883 */ /* 0x000fcc0008000000 */
[----:B------:R-:W-:Y:S01]  /*0980*/  @UP2 ULDC UR12, c[0x0][0x10] ;  /* 0x00000400000c2ab9 */ /* 0x000fe20000000800 */
[----:B------:R-:W-:Y:S01]  /*0990*/  @UP2 UMOV UR7, URZ ;  /* 0x0000003f00072c82 */ /* 0x000fe20008000000 */
[----:B------:R-:W-:Y:S01]  /*09a0*/  @UP2 UMOV UR5, URZ ;  /* 0x0000003f00052c82 */ /* 0x000fe20008000000 */
[----:B012---:R-:W0:Y:S01]  /*09b0*/  LDC.64 R2, c[0x0][0x650] ;  /* 0x00019400ff027b82 */ /* 0x007e220000000a00 */
[----:B---3--:R-:W-:Y:S02]  /*09c0*/  @UP2 UMOV UR9, UR10 ;  /* 0x0000000a00092c82 */ /* 0x008fe40008000000 */
[----:B------:R-:W-:Y:S01]  /*09d0*/  @UP2 UMOV UR6, UR9 ;  /* 0x0000000900062c82 */ /* 0x000fe20008000000 */
[----:B------:R-:W-:Y:S01]  /*09e0*/  @!UP2 UMOV UR9, UR10 ;  /* 0x0000000a0009ac82 */ /* 0x000fe20008000000 */
[----:B----4-:R-:W-:-:S03]  /*09f0*/  @UP2 UIMAD.WIDE.U32 UR12, UR4, UR12, UR6 ;  /* 0x0000000c040c22a5 */ /* 0x010fc6000f8e0006 */
[----:B------:R-:W-:Y:S01]  /*0a00*/  @!UP2 ULDC UR6, c[0x0][0xc] ;  /* 0x000003000006aab9 */ /* 0x000fe20000000800 */
[----:B------:R-:W-:Y:S01]  /*0a10*/  @UP2 UIADD3 UR14, UR13, UR5, URZ ;  /* 0x000000050d0e2290 */ /* 0x000fe2000fffe03f */
[----:B------:R-:W-:Y:S02]  /*0a20*/  ULDC UR10, c[0x0][0xc] ;  /* 0x00000300000a7ab9 */ /* 0x000fe40000000800 */
[----:B------:R-:W-:Y:S01]  /*0a30*/  UMOV UR5, URZ ;  /* 0x0000003f00057c82 */ /* 0x000fe20008000000 */
[----:B------:R-:W-:Y:S01]  /*0a40*/  ULDC UR11, c[0x0][0x10] ;  /* 0x00000400000b7ab9 */ /* 0x000fe20000000800 */
[----:B------:R-:W-:Y:S02]  /*0a50*/  @!UP2 UIMAD.WIDE.U32 UR6, UR6, UR9, UR4 ;  /* 0x000000090606a2a5 */ /* 0x000fe4000f8e0004 */
[----:B------:R-:W-:Y:S01]  /*0a60*/  UIMAD.WIDE.U32 UR10, UR10, UR11, URZ ;  /* 0x0000000b0a0a72a5 */ /* 0x000fe2000f8e003f */
[----:B------:R-:W-:-:S03]  /*0a70*/  ULDC UR13, c[0x0][0x14] ;  /* 0x00000500000d7ab9 */ /* 0x000fc60000000800 */
[----:B------:R-:W-:Y:S02]  /*0a80*/  UIMAD.WIDE.U32 UR46, UR10, UR13, URZ ;  /* 0x0000000d0a2e72a5 */ /* 0x000fe4000f8e003f */
[----:B------:R-:W-:Y:S01]  /*0a90*/  UIMAD UR37, UR11, UR13, URZ ;  /* 0x0000000d0b2572a4 */ /* 0x000fe2000f8e023f */
[----:B------:R-:W-:Y:S01]  /*0aa0*/  @!UP2 UMOV UR12, UR6 ;  /* 0x00000006000cac82 */ /* 0x000fe20008000000 */
[----:B------:R-:W-:Y:S02]  /*0ab0*/  @!UP2 UMOV UR14, UR7 ;  /* 0x00000007000eac82 */ /* 0x000fe40008000000 */
[----:B------:R-:W-:Y:S02]  /*0ac0*/  UIADD3 UR37, UR47, UR37, URZ ;  /* 0x000000252f257290 */ /* 0x000fe4000fffe03f */
[----:B------:R-:W-:-:S04]  /*0ad0*/  UIADD3 UR6, UP1, UR12, UR46, URZ ;  /* 0x0000002e0c067290 */ /* 0x000fc8000ff3e03f */
[----:B------:R-:W-:Y:S02]  /*0ae0*/  UIADD3.X UR7, UR14, UR37, URZ, UP1, !UPT ;  /* 0x000000250e077290 */ /* 0x000fe40008ffe43f */
[----:B------:R-:W-:Y:S02]  /*0af0*/  USEL UR6, UR6, UR12, !UP0 ;  /* 0x0000000c06067287 */ /* 0x000fe4000c000000 */
[----:B------:R-:W-:-:S04]  /*0b00*/  USEL UR7, UR7, UR14, !UP0 ;  /* 0x0000000e07077287 */ /* 0x000fc8000c000000 */
[----:B0-----:R-:W-:Y:S01]  /*0b10*/  ISETP.LE.U32.AND P0, PT, R2, UR6, PT ;  /* 0x0000000602007c0c */ /* 0x001fe2000bf03070 */
[----:B------:R-:W-:Y:S02]  /*0b20*/  IMAD.U32 R16, RZ, RZ, UR6 ;  /* 0x00000006ff107e24 */ /* 0x000fe4000f8e00ff */
[----:B------:R-:W-:Y:S02]  /*0b30*/  IMAD.U32 R2, RZ, RZ, UR7 ;  /* 0x00000007ff027e24 */ /* 0x000fe4000f8e00ff */
[----:B------:R-:W-:-:S03]  /*0b40*/  IMAD.U32 R17, RZ, RZ, UR7 ;  /* 0x00000007ff117e24 */ /* 0x000fc6000f8e00ff */
[----:B------:R-:W-:Y:S01]  /*0b50*/  ISETP.GE.U32.AND.EX P0, PT, R2, R3, PT, P0 ;  /* 0x000000030200720c */ /* 0x000fe20003f06100 */
[----:B------:R-:W-:Y:S01]  /*0b60*/  IMAD.MOV.U32 R2, RZ, RZ, -0x1 ;  /* 0xffffffffff027424 */ /* 0x000fe200078e00ff */
[----:B------:R-:W-:-:S11]  /*0b70*/  PRMT R3, RZ, 0x7610, R3 ;  /* 0x00007610ff037816 */ /* 0x000fd60000000003 */
[----:B------:R-:W-:Y:S05]  /*0b80*/  @P0 BRA `(.L_x_9) ;  /* 0x00000004008c0947 */ /* 0x000fea0003800000 */
[----:B------:R-:W-:Y:S01]  /*0b90*/  I2FP.F32.U32 R2, UR4 ;  /* 0x0000000400027c45 */ /* 0x000fe20008201000 */
[----:B------:R-:W-:Y:S01]  /*0ba0*/  ULDC.64 UR16, c[0x0][0x628] ;  /* 0x00018a0000107ab9 */ /* 0x000fe20000000a00 */
[----:B------:R-:W-:Y:S01]  /*0bb0*/  ULDC UR6, c[0x0][0x150] ;  /* 0x0000540000067ab9 */ /* 0x000fe20000000800 */
[----:B------:R-:W-:Y:S01]  /*0bc0*/  ISETP.NE.U32.AND P0, PT, RZ, UR16, PT ;  /* 0x00000010ff007c0c */ /* 0x000fe2000bf05070 */
[----:B------:R-:W-:Y:S01]  /*0bd0*/  ULDC UR15, c[0x0][0x630] ;  /* 0x00018c00000f7ab9 */ /* 0x000fe20000000800 */
[----:B------:R-:W-:Y:S01]  /*0be0*/  FMUL R2, R2, UR6 ;  /* 0x0000000602027c20 */ /* 0x000fe20008400000 */
[----:B------:R-:W-:Y:S01]  /*0bf0*/  R2UR UR19, R16 ;  /* 0x00000000101372ca */ /* 0x000fe200000e0000 */
[----:B------:R-:W-:Y:S01]  /*0c00*/  ULDC UR21, c[0x0][0x154] ;  /* 0x0000550000157ab9 */ /* 0x000fe20000000800 */
[----:B------:R-:W-:Y:S01]  /*0c10*/  ISETP.NE.AND.EX P0, PT, RZ, UR17, PT, P0 ;  /* 0x00000011ff007c0c */ /* 0x000fe2000bf05300 */
[----:B------:R0:W1:Y:S01]  /*0c20*/  F2I.U32.TRUNC.NTZ R3, R2 ;  /* 0x0000000200037305 */ /* 0x000062000020f000 */
[----:B------:R-:W-:-:S02]  /*0c30*/  R2UR UR20, R17 ;  /* 0x00000000111472ca */ /* 0x000fc400000e0000 */
[----:B------:R-:W-:Y:S02]  /*0c40*/  R2UR UR6, R16 ;  /* 0x00000000100672ca */ /* 0x000fe400000e0000 */
[----:B------:R-:W-:-:S07]  /*0c50*/  R2UR UR7, R17 ;  /* 0x00000000110772ca */ /* 0x000fce00000e0000 */
[----:B0-----:R-:W-:Y:S08]  /*0c60*/  @!P0 BRA `(.L_x_10) ;  /* 0x0000000000308947 */ /* 0x001ff00003800000 */
[----:B------:R-:W-:Y:S01]  /*0c70*/  R2UR UR6, R16 ;  /* 0x00000000100672ca */ /* 0x000fe200000e0000 */
[----:B------:R-:W-:Y:S01]  /*0c80*/  ULDC UR12, c[0x0][0x634] ;  /* 0x00018d00000c7ab9 */ /* 0x000fe20000000800 */
[----:B------:R-:W-:-:S11]  /*0c90*/  R2UR UR14, R17 ;  /* 0x00000000110e72ca */ /* 0x000fd600000e0000 */
[----:B------:R-:W-:-:S04]  /*0ca0*/  UIADD3 UR12, UP1, UR6, UR12, URZ ;  /* 0x0000000c060c7290 */ /* 0x000fc8000ff3e03f */
[----:B------:R-:W-:-:S04]  /*0cb0*/  UIADD3.X UR14, URZ, UR14, URZ, UP1, !UPT ;  /* 0x0000000e3f0e7290 */ /* 0x000fc80008ffe43f */
[----:B------:R-:W-:-:S04]  /*0cc0*/  UIMAD.WIDE.U32 UR6, UR14, UR16, URZ ;  /* 0x000000100e0672a5 */ /* 0x000fc8000f8e003f */
[----:B------:R-:W-:Y:S02]  /*0cd0*/  UIMAD.WIDE.U32 UR10, UP1, UR12, UR17, UR6 ;  /* 0x000000110c0a72a5 */ /* 0x000fe4000f820006 */
[----:B------:R-:W-:Y:S02]  /*0ce0*/  UIMAD.WIDE.U32 UR6, UR12, UR16, URZ ;  /* 0x000000100c0672a5 */ /* 0x000fe4000f8e003f */
[----:B------:R-:W-:Y:S02]  /*0cf0*/  UIADD3.X UR13, URZ, URZ, URZ, UP1, !UPT ;  /* 0x0000003f3f0d7290 */ /* 0x000fe40008ffe43f */
[----:B------:R-:W-:Y:S01]  /*0d00*/  UIADD3 URZ, UP1, UR7, UR10, URZ ;  /* 0x0000000a073f7290 */ /* 0x000fe2000ff3e03f */
[----:B------:R-:W-:-:S03]  /*0d10*/  UMOV UR12, UR11 ;  /* 0x0000000b000c7c82 */ /* 0x000fc60008000000 */
[----:B------:R-:W-:-:S12]  /*0d20*/  UIMAD.WIDE.U32.X UR6, UR14, UR17, UR12, UP1 ;  /* 0x000000110e0672a5 */ /* 0x000fd800088e040c */
.L_x_10:
[----:B------:R-:W-:Y:S01]  /*0d30*/  USHF.R.U64 UR5, UR6, UR15, UR7 ;  /* 0x0000000f06057299 */ /* 0x000fe20008001207 */
[----:B------:R-:W-:Y:S01]  /*0d40*/  I2FP.F32.U32 R2, UR9 ;  /* 0x0000000900027c45 */ /* 0x000fe20008201000 */
[----:B------:R-:W-:Y:S01]  /*0d50*/  USHF.R.U32.HI UR6, URZ, UR15, UR7 ;  /* 0x0000000f3f067299 */ /* 0x000fe20008011607 */
[----:B-1----:R-:W-:Y:S01]  /*0d60*/  R2UR UR14, R3 ;  /* 0x00000000030e72ca */ /* 0x002fe200000e0000 */
[----:B------:R-:W-:Y:S02]  /*0d70*/  UIADD3 UR17, UP1, URZ, -UR5, URZ ;  /* 0x800000053f117290 */ /* 0x000fe4000ff3e03f */
[----:B------:R-:W-:Y:S01]  /*0d80*/  FMUL R2, R2, UR21 ;  /* 0x0000001502027c20 */ /* 0x000fe20008400000 */
[----:B------:R-:W-:Y:S01]  /*0d90*/  ULDC.64 UR10, c[0x0][0x620] ;  /* 0x00018800000a7ab9 */ /* 0x000fe20000000a00 */
[----:B------:R-:W-:Y:S01]  /*0da0*/  UIADD3.X UR6, URZ, ~UR6, URZ, UP1, !UPT ;  /* 0x800000063f067290 */ /* 0x000fe20008ffe43f */
[----:B------:R-:W-:Y:S01]  /*0db0*/  UMOV UR12, UR19 ;  /* 0x00000013000c7c82 */ /* 0x000fe20008000000 */
[----:B------:R-:W-:-:S02]  /*0dc0*/  UMOV UR13, UR20 ;  /* 0x00000014000d7c82 */ /* 0x000fc40008000000 */
[----:B------:R-:W-:Y:S01]  /*0dd0*/  UIMAD UR6, UR6, UR10, URZ ;  /* 0x0000000a060672a4 */ /* 0x000fe2000f8e023f */
[----:B------:R-:W0:Y:S01]  /*0de0*/  F2I.U32.TRUNC.NTZ R2, R2 ;  /* 0x0000000200027305 */ /* 0x000e22000020f000 */
[----:B------:R-:W-:Y:S02]  /*0df0*/  UIMAD.WIDE.U32 UR12, UR17, UR10, UR12 ;  /* 0x0000000a110c72a5 */ /* 0x000fe4000f8e000c */
[----:B------:R-:W-:Y:S01]  /*0e00*/  UIMAD UR17, UR17, UR11, UR6 ;  /* 0x0000000b111172a4 */ /* 0x000fe2000f8e0206 */
[----:B------:R-:W-:Y:S01]  /*0e10*/  ULDC UR24, c[0x0][0x658] ;  /* 0x0001960000187ab9 */ /* 0x000fe20000000800 */
[----:B------:R-:W-:Y:S02]  /*0e20*/  UMOV UR22, 0xffffffff ;  /* 0xffffffff00167882 */ /* 0x000fe40000000000 */
[----:B------:R-:W-:Y:S01]  /*0e30*/  UIADD3 UR17, UR13, UR17, URZ ;  /* 0x000000110d117290 */ /* 0x000fe2000fffe03f */
[----:B------:R-:W-:Y:S01]  /*0e40*/  ULDC UR19, c[0x0][0x618] ;  /* 0x0001860000137ab9 */ /* 0x000fe20000000800 */
[----:B------:R-:W-:Y:S01]  /*0e50*/  ULDC.64 UR6, c[0x0][0x640] ;  /* 0x0001900000067ab9 */ /* 0x000fe20000000a00 */
[----:B------:R-:W-:Y:S01]  /*0e60*/  USHF.L.U32 UR13, UR22, UR24, URZ ;  /* 0x00000018160d7299 */ /* 0x000fe2000800063f */
[----:B------:R-:W-:Y:S01]  /*0e70*/  ISETP.NE.U32.AND P0, PT, RZ, UR6, PT ;  /* 0x00000006ff007c0c */ /* 0x000fe2000bf05070 */
[----:B------:R-:W-:-:S02]  /*0e80*/  USHF.R.U64 UR22, UR12, UR19, UR17 ;  /* 0x000000130c167299 */ /* 0x000fc40008001211 */
[----:B------:R-:W-:Y:S01]  /*0e90*/  USHF.R.U32.HI UR12, URZ, UR19, UR17 ;  /* 0x000000133f0c7299 */ /* 0x000fe20008011611 */
[----:B0-----:R-:W-:Y:S01]  /*0ea0*/  R2UR UR16, R2 ;  /* 0x00000000021072ca */ /* 0x001fe200000e0000 */
[----:B------:R-:W-:Y:S01]  /*0eb0*/  ULDC UR21, c[0x0][0x608] ;  /* 0x0001820000157ab9 */ /* 0x000fe20000000800 */
[----:B------:R-:W-:Y:S01]  /*0ec0*/  ISETP.NE.AND.EX P0, PT, RZ, UR7, PT, P0 ;  /* 0x00000007ff007c0c */ /* 0x000fe2000bf05300 */
[----:B------:R-:W-:Y:S02]  /*0ed0*/  USHF.R.U64 UR26, UR22, UR21, UR12 ;  /* 0x00000015161a7299 */ /* 0x000fe4000800120c */
[----:B------:R-:W-:Y:S01]  /*0ee0*/  USHF.R.U32.HI UR12, URZ, UR21, UR12 ;  /* 0x000000153f0c7299 */ /* 0x000fe2000801160c */
[----:B------:R-:W-:Y:S01]  /*0ef0*/  UMOV UR20, 0x1 ;  /* 0x0000000100147882 */ /* 0x000fe20000000000 */
[----:B------:R-:W-:Y:S02]  /*0f00*/  UIADD3 UR14, -UR14, URZ, URZ ;  /* 0x0000003f0e0e7290 */ /* 0x000fe4000fffe13f */
[----:B------:R-:W-:-:S02]  /*0f10*/  USHF.R.U64 UR27, UR26, UR24, UR12 ;  /* 0x000000181a1b7299 */ /* 0x000fc4000800120c */
[----:B------:R-:W-:Y:S01]  /*0f20*/  USHF.L.U32 UR19, UR20, UR24, URZ ;  /* 0x0000001814137299 */ /* 0x000fe2000800063f */
[----:B------:R-:W-:Y:S01]  /*0f30*/  ULDC UR15, c[0x0][0x144] ;  /* 0x00005100000f7ab9 */ /* 0x000fe20000000800 */
[----:B------:R-:W-:Y:S01]  /*0f40*/  ULDC UR10, c[0x0][0x600] ;  /* 0x00018000000a7ab9 */ /* 0x000fe20000000800 */
[----:B------:R-:W-:Y:S02]  /*0f50*/  ULOP3.LUT UR20, URZ, UR13, URZ, 0x33, !UPT ;  /* 0x0000000d3f147292 */ /* 0x000fe4000f8e333f */
[----:B------:R-:W-:Y:S02]  /*0f60*/  USHF.R.U32.HI UR13, URZ, UR24, UR12 ;  /* 0x000000183f0d7299 */ /* 0x000fe4000801160c */
[----:B------:R-:W-:Y:S02]  /*0f70*/  UIADD3 UR11, UR10, -0x1, URZ ;  /* 0xffffffff0a0b7890 */ /* 0x000fe4000fffe03f */
[----:B------:R-:W-:Y:S02]  /*0f80*/  UIADD3 UR23, -UR16, URZ, URZ ;  /* 0x0000003f10177290 */ /* 0x000fe4000fffe13f */
[----:B------:R-:W-:Y:S01]  /*0f90*/  UIMAD UR4, UR15, UR14, UR4 ;  /* 0x0000000e0f0472a4 */ /* 0x000fe2000f8e0204 */
[----:B------:R-:W-:Y:S01]  /*0fa0*/  ULDC UR28, c[0x0][0x148] ;  /* 0x00005200001c7ab9 */ /* 0x000fe20000000800 */
[----:B------:R-:W-:Y:S01]  /*0fb0*/  ULDC UR24, c[0x0][0x648] ;  /* 0x0001920000187ab9 */ /* 0x000fe20000000800 */
[----:B------:R-:W-:Y:S01]  /*0fc0*/  ULDC UR25, c[0x0][0x638] ;  /* 0x00018e0000197ab9 */ /* 0x000fe20000000800 */
[----:B------:R-:W-:Y:S01]  /*0fd0*/  UMOV UR12, UR27 ;  /* 0x0000001b000c7c82 */ /* 0x000fe20008000000 */
[----:B------:R-:W-:Y:S07]  /*0fe0*/  @!P0 BRA `(.L_x_11) ;  /* 0x0000000000308947 */ /* 0x000fee0003800000 */
[----:B------:R-:W-:Y:S02]  /*0ff0*/  ULDC UR16, c[0x0][0x64c] ;  /* 0x0001930000107ab9 */ /* 0x000fe40000000800 */
        /* <DEDUP_REMOVED lines=8> */
[----:B------:R-:W-:-:S07]  /*1080*/  UIMAD.WIDE.U32.X UR6, UR21, UR7, UR16, UP1 ;  /* 0x00000007150672a5 */ /* 0x000fce00088e0410 */
[----:B------:R-:W-:Y:S01]  /*1090*/  UMOV UR12, UR6 ;  /* 0x00000006000c7c82 */ /* 0x000fe20008000000 */
[----:B------:R-:W-:-:S05]  /*10a0*/  UMOV UR13, UR7 ;  /* 0x00000007000d7c82 */ /* 0x000fca0008000000 */
.L_x_11:
[----:B------:R-:W-:Y:S01]  /*10b0*/  UISETP.NE.AND UP1, UPT, UR45, URZ, UPT ;  /* 0x0000003f2d00728c */ /* 0x000fe2000bf25270 */
[----:B------:R-:W-:Y:S01]  /*10c0*/  IMAD.MOV.U32 R3, RZ, RZ, 0x1 ;  /* 0x00000001ff037424 */ /* 0x000fe200078e00ff */
[----:B------:R-:W-:Y:S01]  /*10d0*/  USHF.R.U64 UR6, UR12, UR24, UR13 ;  /* 0x000000180c067299 */ /* 0x000fe2000800120d */
[----:B------:R-:W-:Y:S01]  /*10e0*/  IMAD.U32 R19, RZ, RZ, UR5 ;  /* 0x00000005ff137e24 */ /* 0x000fe2000f8e00ff */
[----:B------:R-:W-:Y:S02]  /*10f0*/  ULOP3.LUT UR20, UR26, UR20, URZ, 0xc0, !UPT ;  /* 0x000000141a147292 */ /* 0x000fe4000f8ec03f */
[----:B------:R-:W-:Y:S02]  /*1100*/  UIADD3 UR7, -UR6, URZ, URZ ;  /* 0x0000003f06077290 */ /* 0x000fe4000fffe13f */
[----:B------:R-:W-:Y:S02]  /*1110*/  UIMAD UR19, UR19, UR6, UR20 ;  /* 0x00000006131372a4 */ /* 0x000fe4000f8e0214 */
[----:B------:R-:W-:-:S02]  /*1120*/  ULOP3.LUT UR11, UR22, UR11, URZ, 0xc0, !UPT ;  /* 0x0000000b160b7292 */ /* 0x000fc4000f8ec03f */
[----:B------:R-:W-:Y:S02]  /*1130*/  @UP1 UIMAD UR4, UR28, UR23, UR9 ;  /* 0x000000171c0412a4 */ /* 0x000fe4000f8e0209 */
[----:B------:R-:W-:-:S03]  /*1140*/  UIMAD UR6, UR7, UR25, UR27 ;  /* 0x00000019070672a4 */ /* 0x000fc6000f8e021b */
[----:B------:R-:W-:Y:S01]  /*1150*/  ULDC UR7, c[0x0][0x610] ;  /* 0x0001840000077ab9 */ /* 0x000fe20000000800 */
[----:B------:R-:W-:Y:S02]  /*1160*/  UIMAD UR6, UR6, UR10, UR11 ;  /* 0x0000000a060672a4 */ /* 0x000fe4000f8e020b */
[----:B------:R-:W-:-:S04]  /*1170*/  UIMAD UR4, UR19, UR7, UR4 ;  /* 0x00000007130472a4 */ /* 0x000fc8000f8e0204 */
[----:B------:R-:W-:Y:S02]  /*1180*/  USEL UR7, UR6, UR4, !UP1 ;  /* 0x0000000406077287 */ /* 0x000fe4000c800000 */
[----:B------:R-:W-:-:S04]  /*1190*/  USEL UR4, UR4, UR6, !UP1 ;  /* 0x0000000604047287 */ /* 0x000fc8000c800000 */
[----:B------:R-:W-:Y:S02]  /*11a0*/  IMAD.U32 R2, RZ, RZ, UR7 ;  /* 0x00000007ff027e24 */ /* 0x000fe4000f8e00ff */
[----:B------:R-:W-:-:S07]  /*11b0*/  IMAD.U32 R18, RZ, RZ, UR4 ;  /* 0x00000004ff127e24 */ /* 0x000fce000f8e00ff */
.L_x_9:
[----:B------:R-:W-:Y:S02]  /*11c0*/  ULDC UR4, c[0x0][0x28c] ;  /* 0x0000a30000047ab9 */ /* 0x000fe40000000800 */
[----:B------:R-:W-:-:S04]  /*11d0*/  UIADD3 UR4, UR4, 0x3f, URZ ;  /* 0x0000003f04047890 */ /* 0x000fc8000fffe03f */
[----:B------:R-:W-:-:S04]  /*11e0*/  USHF.R.S32.HI UR5, URZ, 0x1f, UR4 ;  /* 0x0000001f3f057899 */ /* 0x000fc80008011404 */
[----:B------:R-:W-:-:S04]  /*11f0*/  ULEA.HI UR5, UR5, UR4, URZ, 0x6 ;  /* 0x0000000405057291 */ /* 0x000fc8000f8f303f */
[----:B------:R-:W-:Y:S01]  /*1200*/  USHF.R.S32.HI UR38, URZ, 0x6, UR5 ;  /* 0x000000063f267899 */ /* 0x000fe20008011405 */
[----:B------:R-:W-:Y:S11]  /*1210*/  @!P1 BRA `(.L_x_12) ;  /* 0x0000006400f49947 */ /* 0x000ff60003800000 */
[----:B------:R-:W-:-:S06]  /*1220*/  UISETP.GT.U32.AND UP1, UPT, UR18, 0x1, UPT ;  /* 0x000000011200788c */ /* 0x000fcc000bf24070 */
[----:B------:R-:W-:-:S13]  /*1230*/  PLOP3.LUT P0, PT, PT, PT, UP1, 0x80, 0x0 ;  /* 0x000000000000781c */ /* 0x000fda0003f0f018 */
[----:B------:R-:W-:Y:S05]  /*1240*/  @P0 EXIT ;  /* 0x000000000000094d */ /* 0x000fea0003800000 */
.L_x_13:
[----:B------:R-:W-:-:S08]  /*1250*/  NOP ;  /* 0x0000000000007918 */ /* 0x000fd00000000000 */
[----:B------:R-:W0:Y:S02]  /*1260*/  USETMAXREG.TRY_ALLOC.CTAPOOL UP1, 0xe8 ;  /* 0x000000e8000079c8 */ /* 0x000e240008020600 */
[----:B0-----:R-:W-:-:S13]  /*1270*/  PLOP3.LUT P0, PT, PT, PT, UP1, 0x80, 0x0 ;  /* 0x000000000000781c */ /* 0x001fda0003f0f018 */
[----:B------:R-:W-:Y:S05]  /*1280*/  @!P0 BRA `(.L_x_13) ;  /* 0xfffffffc00f08947 */ /* 0x000fea000383ffff */
[----:B------:R-:W-:-:S13]  /*1290*/  LOP3.LUT P0, RZ, R3, 0xff, RZ, 0xc0, !PT ;  /* 0x000000ff03ff7812 */ /* 0x000fda000780c0ff */
[----:B------:R-:W-:Y:S05]  /*12a0*/  @!P0 EXIT ;  /* 0x000000000000894d */ /* 0x000fea0003800000 */
[----:B------:R-:W-:Y:S01]  /*12b0*/  SHF.R.S32.HI R3, RZ, 0x1f, R22 ;  /* 0x0000001fff037819 */ /* 0x000fe20000011416 */
[----:B------:R-:W0:Y:S01]  /*12c0*/  S2UR UR5, SR_CgaCtaId ;  /* 0x00000000000579c3 */ /* 0x000e220000008800 */
[----:B------:R-:W-:Y:S01]  /*12d0*/  UMOV UR41, 0x400 ;  /* 0x0000040000297882 */ /* 0x000fe20000000000 */
[----:B------:R-:W-:Y:S01]  /*12e0*/  USHF.R.U32.HI UR4, URZ, 0x2, UR38 ;  /* 0x000000023f047899 */ /* 0x000fe20008011626 */
[----:B------:R-:W-:Y:S01]  /*12f0*/  LEA.HI R0, R3, R22, RZ, 0x2 ;  /* 0x0000001603007211 */ /* 0x000fe200078f10ff */
[----:B------:R-:W-:Y:S02]  /*1300*/  ULOP3.LUT UR44, UR38, 0x3, URZ, 0xc0, !UPT ;  /* 0x00000003262c7892 */ /* 0x000fe4000f8ec03f */
[----:B------:R-:W-:Y:S01]  /*1310*/  ULOP3.LUT UR4, UR4, 0x1, URZ, 0xc0, !UPT ;  /* 0x0000000104047892 */ /* 0x000fe2000f8ec03f */
[--C-:B------:R-:W-:Y:S01]  /*1320*/  SHF.R.S32.HI R90, RZ, 0x2, R0.reuse ;  /* 0x00000002ff5a7819 */ /* 0x100fe20000011400 */
[----:B------:R-:W1:Y:S01]  /*1330*/  LDC.64 R96, c[0x0][0x5c8] ;  /* 0x00017200ff607b82 */ /* 0x000e620000000a00 */
[----:B------:R-:W-:Y:S01]  /*1340*/  SHF.R.S32.HI R5, RZ, 0x1f, R0 ;  /* 0x0000001fff057819 */ /* 0x000fe20000011400 */
[----:B------:R-:W-:Y:S01]  /*1350*/  ULDC UR43, c[0x0][0x658] ;  /* 0x00019600002b7ab9 */ /* 0x000fe20000000800 */
[----:B------:R-:W-:Y:S01]  /*1360*/  UMOV UR6, 0xffffffff ;  /* 0xffffffff00067882 */ /* 0x000fe20000000000 */
[----:B------:R-:W-:Y:S01]  /*1370*/  ULDC UR8, c[0x0][0x284] ;  /* 0x0000a10000087ab9 */ /* 0x000fe20000000800 */
[----:B------:R-:W-:Y:S01]  /*1380*/  LEA.HI R5, R5, R90, RZ, 0x3 ;  /* 0x0000005a05057211 */ /* 0x000fe200078f18ff */
[----:B------:R-:W-:-:S02]  /*1390*/  USEL UR44, UR44, URZ, !UP0 ;  /* 0x0000003f2c2c7287 */ /* 0x000fc4000c000000 */
[----:B------:R-:W2:Y:S01]  /*13a0*/  LDC R9, c[0x0][0x288] ;  /* 0x0000a200ff097b82 */ /* 0x000ea20000000800 */
[----:B------:R-:W-:Y:S01]  /*13b0*/  LOP3.LUT R5, R5, 0xfffffff8, RZ, 0xc0, !PT ;  /* 0xfffffff805057812 */ /* 0x000fe200078ec0ff */
[----:B------:R-:W-:Y:S02]  /*13c0*/  USHF.L.U32 UR6, UR6, UR43, URZ ;  /* 0x0000002b06067299 */ /* 0x000fe4000800063f */
[----:B------:R-:W-:Y:S02]  /*13d0*/  UISETP.EQ.U32.AND UP0, UPT, UR4, 0x1, !UP0 ;  /* 0x000000010400788c */ /* 0x000fe4000c702070 */
[----:B------:R-:W-:Y:S01]  /*13e0*/  IMAD.IADD R90, R90, 0x1, -R5 ;  /* 0x000000015a5a7824 */ /* 0x000fe200078e0a05 */
[----:B------:R-:W-:Y:S01]  /*13f0*/  LOP3.LUT R5, R0, 0xfffffffc, RZ, 0xc0, !PT ;  /* 0xfffffffc00057812 */ /* 0x000fe200078ec0ff */
[----:B0-----:R-:W-:Y:S01]  /*1400*/  ULEA UR41, UR5, UR41, 0x18 ;  /* 0x0000002905297291 */ /* 0x001fe2000f8ec03f */
[----:B------:R-:W-:Y:S01]  /*1410*/  LEA.HI R0, R3, R22, RZ, 0x5 ;  /* 0x0000001603007211 */ /* 0x000fe200078f28ff */
[----:B------:R-:W-:Y:S01]  /*1420*/  ULDC UR42, c[0x0][0x600] ;  /* 0x00018000002a7ab9 */ /* 0x000fe20000000800 */
[----:B------:R-:W-:Y:S01]  /*1430*/  SHF.R.S32.HI R3, RZ, 0x1f, R90 ;  /* 0x0000001fff037819 */ /* 0x000fe2000001145a */
[----:B------:R-:W-:Y:S01]  /*1440*/  IMAD.IADD R22, R22, 0x1, -R5 ;  /* 0x0000000116167824 */ /* 0x000fe200078e0a05 */
[----:B------:R-:W-:Y:S01]  /*1450*/  SHF.R.S32.HI R7, RZ, 0x5, R0 ;  /* 0x00000005ff077819 */ /* 0x000fe20000011400 */
[----:B------:R-:W-:Y:S01]  /*1460*/  UIADD3 UR53, UR41, 0x50, URZ ;  /* 0x0000005029357890 */ /* 0x000fe2000fffe03f */
[----:B------:R-:W-:Y:S01]  /*1470*/  LEA.HI R3, R3, R90, RZ, 0x2 ;  /* 0x0000005a03037211 */ /* 0x000fe200078f10ff */
[----:B------:R-:W-:Y:S01]  /*1480*/  IMAD.SHL.U32 R92, R22, 0x2, RZ ;  /* 0x00000002165c7824 */ /* 0x000fe200078e00ff */
[----:B------:R-:W-:Y:S01]  /*1490*/  SHF.R.S32.HI R91, RZ, 0x1f, R90 ;  /* 0x0000001fff5b7819 */ /* 0x000fe2000001145a */
[----:B------:R-:W-:Y:S01]  /*14a0*/  IMAD R0, R7, 0x80, R22 ;  /* 0x0000008007007824 */ /* 0x000fe200078e0216 */
[----:B------:R-:W-:Y:S01]  /*14b0*/  LOP3.LUT R5, R3, 0xfffffffc, RZ, 0xc0, !PT ;  /* 0xfffffffc03057812 */ /* 0x000fe200078ec0ff */
[--C-:B------:R-:W-:Y:S01]  /*14c0*/  IMAD R100, R7, -0x10, -R90.reuse ;  /* 0xfffffff007647824 */ /* 0x100fe200078e0a5a */
[C---:B------:R-:W-:Y:S01]  /*14d0*/  LOP3.LUT P0, RZ, R3.reuse, 0x4, RZ, 0xc0, !PT ;  /* 0x0000000403ff7812 */ /* 0x040fe2000780c0ff */
[----:B------:R-:W-:Y:S01]  /*14e0*/  UMOV UR7, 0x1 ;  /* 0x0000000100077882 */ /* 0x000fe20000000000 */
[----:B------:R-:W-:Y:S01]  /*14f0*/  LOP3.LUT R94, R3, 0x4, RZ, 0xc0, !PT ;  /* 0x00000004035e7812 */ /* 0x000fe200078ec0ff */
[----:B------:R-:W-:Y:S01]  /*1500*/  IMAD.IADD R5, R90, 0x1, -R5 ;  /* 0x000000015a057824 */ /* 0x000fe200078e0a05 */
[----:B------:R-:W-:Y:S01]  /*1510*/  P2R R103, PR, RZ, 0x1 ;  /* 0x00000001ff677803 */ /* 0x000fe20000000000 */
[----:B------:R-:W-:Y:S01]  /*1520*/  IMAD.WIDE R90, R7, 0x10, R90 ;  /* 0x00000010075a7825 */ /* 0x000fe200078e025a */
[----:B-1----:R-:W-:Y:S01]  /*1530*/  SHF.L.U64.HI R95, R96, 0x3, R97 ;  /* 0x00000003605f7819 */ /* 0x002fe20000010261 */
[----:B------:R-:W-:Y:S01]  /*1540*/  ULOP3.LUT UR52, UR39, 0x1, URZ, 0xfc, !UPT ;  /* 0x0000000127347892 */ /* 0x000fe2000f8efc3f */
[----:B------:R-:W-:Y:S01]  /*1550*/  SHF.R.S32.HI R93, RZ, 0x1f, R92 ;  /* 0x0000001fff5d7819 */ /* 0x000fe2000001145c */
[----:B------:R-:W-:Y:S01]  /*1560*/  IMAD.U32 R5, R0, 0x8, R5 ;  /* 0x0000000800057824 */ /* 0x000fe200078e0005 */
[----:B------:R-:W-:Y:S01]  /*1570*/  UIADD3 UR51, UR38, -0x1, URZ ;  /* 0xffffffff26337890 */ /* 0x000fe2000fffe03f */
[C---:B------:R-:W-:Y:S01]  /*1580*/  VIADD R0, R98.reuse, 0xffffffff ;  /* 0xffffffff62007836 */ /* 0x040fe20000000000 */
[----:B------:R-:W-:Y:S01]  /*1590*/  LEA R98, R98, UR53, 0x3 ;  /* 0x0000003562627c11 */ /* 0x000fe2000f8e18ff */
[----:B------:R-:W-:Y:S01]  /*15a0*/  IMAD.IADD R94, R94, 0x1, R5 ;  /* 0x000000015e5e7824 */ /* 0x000fe200078e0205 */
[----:B------:R-:W-:Y:S01]  /*15b0*/  UIADD3 UR50, UR38, 0x3, URZ ;  /* 0x0000000326327890 */ /* 0x000fe2000fffe03f */
[----:B------:R-:W-:Y:S01]  /*15c0*/  IMAD.SHL.U32 R96, R96, 0x8, RZ ;  /* 0x0000000860607824 */ /* 0x000fe200078e00ff */
[C---:B------:R-:W-:Y:S01]  /*15d0*/  ISETP.NE.AND P0, PT, R0.reuse, RZ, PT ;  /* 0x000000ff0000720c */ /* 0x040fe20003f05270 */
[----:B------:R-:W-:Y:S01]  /*15e0*/  IMAD.SHL.U32 R0, R0, 0x8, RZ ;  /* 0x0000000800007824 */ /* 0x000fe200078e00ff */
[----:B------:R-:W-:Y:S01]  /*15f0*/  USHF.L.U32 UR36, UR38, 0x1, URZ ;  /* 0x0000000126247899 */ /* 0x000fe2000800063f */
[----:B--2---:R-:W-:Y:S01]  /*1600*/  IMAD R97, R22, -0x2, R9 ;  /* 0xfffffffe16617824 */ /* 0x004fe200078e0209 */
[----:B------:R-:W-:Y:S01]  /*1610*/  SEL R101, RZ, 0x1, P0 ;  /* 0x00000001ff657807 */ /* 0x000fe20000000000 */
[----:B------:R-:W-:Y:S01]  /*1620*/  VIADD R100, R100, UR8 ;  /* 0x0000000864647c36 */ /* 0x000fe20008000000 */
[----:B------:R-:W-:Y:S01]  /*1630*/  LOP3.LUT R0, R0, 0x8, RZ, 0xc0, !PT ;  /* 0x0000000800007812 */ /* 0x000fe200078ec0ff */
[----:B------:R-:W-:-:S02]  /*1640*/  USHF.L.U64.HI UR40, UR46, 0x1, UR37 ;  /* 0x000000012e287899 */ /* 0x000fc40008010225 */
[----:B------:R-:W-:Y:S01]  /*1650*/  UIADD3 UR42, UR42, -0x1, URZ ;  /* 0xffffffff2a2a7890 */ /* 0x000fe2000fffe03f */
[C---:B------:R-:W-:Y:S01]  /*1660*/  LOP3.LUT R102, R0.reuse, 0x8, RZ, 0x3c, !PT ;  /* 0x0000000800667812 */ /* 0x040fe200078e3cff */
[----:B------:R-:W-:Y:S01]  /*1670*/  USHF.L.U32 UR43, UR7, UR43, URZ ;  /* 0x0000002b072b7299 */ /* 0x000fe2000800063f */
[----:B------:R-:W-:Y:S01]  /*1680*/  LOP3.LUT R99, R0, 0x18, RZ, 0x3c, !PT ;  /* 0x0000001800637812 */ /* 0x000fe200078e3cff */
[----:B------:R-:W-:Y:S02]  /*1690*/  ULOP3.LUT UR48, URZ, UR6, URZ, 0x33, !UPT ;  /* 0x000000063f307292 */ /* 0x000fe4000f8e333f */
[----:B------:R-:W-:-:S12]  /*16a0*/  USEL UR49, URZ, 0x1, !UP0 ;  /* 0x000000013f317887 */ /* 0x000fd8000c000000 */
.L_x_172:
[----:B------:R-:W-:-:S04]  /*16b0*/  SHF.L.U32 R3, R101, 0x1f, RZ ;  /* 0x0000001f65037819 */ /* 0x000fc800000006ff */
[----:B------:R-:W0:Y:S02]  /*16c0*/  SYNCS.PHASECHK.TRANS64.TRYWAIT P0, [R98+URZ+-0x8], R3 ;  /* 0xfffff803620075a7 */ /* 0x000e24000800017f */
[----:B012345:R-:W-:Y:S05]  /*16d0*/  @!P0 BRA `(.L_x_14) ;  /* 0x00000078001c8947 */ /* 0x03ffea0003800000 */
.L_x_196:
[----:B------:R-:W-:-:S04]  /*16e0*/  UIADD3 UR4, UR41, 0x800, URZ ;  /* 0x0000080029047890 */ /* 0x000fc8000fffe03f */
[----:B------:R-:W-:-:S06]  /*16f0*/  ULOP3.LUT UP0, URZ, UR4, 0x9f, URZ, 0xc0, !UPT ;  /* 0x0000009f043f7892 */ /* 0x000fcc000f80c03f */
[----:B------:R-:W-:-:S13]  /*1700*/  PLOP3.LUT P0, PT, PT, PT, UP0, 0x80, 0x0 ;  /* 0x000000000000781c */ /* 0x000fda0003f0f008 */
[----:B------:R-:W-:Y:S05]  /*1710*/  @!P0 BRA `(.L_x_15) ;  /* 0x0000000000408947 */ /* 0x000fea0003800000 */
[----:B------:R-:W-:Y:S01]  /*1720*/  MOV R0, 0x0 ;  /* 0x0000000000007802 */ /* 0x000fe20000000f00 */
[----:B------:R-:W-:Y:S01]  /*1730*/  ULDC.64 UR4, c[0x4][0x70] ;  /* 0x01001c0000047ab9 */ /* 0x000fe20000000a00 */
[----:B------:R-:W-:Y:S01]  /*1740*/  ULDC.64 UR6, c[0x4][0x8] ;  /* 0x0100020000067ab9 */ /* 0x000fe20000000a00 */
[----:B------:R-:W-:Y:S01]  /*1750*/  IMAD.U32 R4, RZ, RZ, UR4 ;  /* 0x00000004ff047e24 */ /* 0x000fe2000f8e00ff */
[----:B------:R1:W2:Y:S01]  /*1760*/  LDC.64 R14, c[0x4][R0] ;  /* 0x01000000000e7b82 */ /* 0x0002a20000000a00 */
[----:B------:R-:W-:Y:S01]  /*1770*/  IMAD.U32 R5, RZ, RZ, UR5 ;  /* 0x00000005ff057e24 */ /* 0x000fe2000f8e00ff */
[----:B------:R-:W-:Y:S01]  /*1780*/  ULDC.64 UR4, c[0x4][0x78] ;  /* 0x01001e0000047ab9 */ /* 0x000fe20000000a00 */
[----:B------:R-:W-:Y:S02]  /*1790*/  IMAD.U32 R10, RZ, RZ, UR6 ;  /* 0x00000006ff0a7e24 */ /* 0x000fe4000f8e00ff */
[----:B------:R-:W-:Y:S02]  /*17a0*/  IMAD.U32 R6, RZ, RZ, UR4 ;  /* 0x00000004ff067e24 */ /* 0x000fe4000f8e00ff */
[----:B------:R-:W-:-:S02]  /*17b0*/  IMAD.U32 R7, RZ, RZ, UR5 ;  /* 0x00000005ff077e24 */ /* 0x000fc4000f8e00ff */
[----:B------:R-:W-:Y:S02]  /*17c0*/  IMAD.U32 R11, RZ, RZ, UR7 ;  /* 0x00000007ff0b7e24 */ /* 0x000fe4000f8e00ff */
[----:B------:R-:W-:Y:S02]  /*17d0*/  IMAD.MOV.U32 R8, RZ, RZ, 0x70 ;  /* 0x00000070ff087424 */ /* 0x000fe400078e00ff */
[----:B------:R-:W-:Y:S02]  /*17e0*/  IMAD.MOV.U32 R12, RZ, RZ, 0x1 ;  /* 0x00000001ff0c7424 */ /* 0x000fe400078e00ff */
[----:B-1----:R-:W-:-:S07]  /*17f0*/  IMAD.MOV.U32 R13, RZ, RZ, RZ ;  /* 0x000000ffff0d7224 */ /* 0x002fce00078e00ff */
[----:B------:R-:W-:-:S07]  /*1800*/  LEPC R20, `(.L_x_15) ;  /* 0x000000001014794e */ /* 0x000fce0000000000 */
[----:B0-2--5:R-:W-:Y:S05]  /*1810*/  CALL.ABS.NOINC R14 ;  /* 0x000000000e007343 */ /* 0x025fea0003c00000 */
.L_x_15:
[----:B------:R-:W-:-:S04]  /*1820*/  IMAD.U32 R24, RZ, RZ, UR41 ;  /* 0x00000029ff187e24 */ /* 0x000fc8000f8e00ff */
[----:B------:R-:W-:-:S05]  /*1830*/  VIADD R24, R24, 0x10800 ;  /* 0x0001080018187836 */ /* 0x000fca0000000000 */
[----:B------:R-:W-:-:S13]  /*1840*/  LOP3.LUT P0, RZ, R24, 0x3ff, RZ, 0xc0, !PT ;  /* 0x000003ff18ff7812 */ /* 0x000fda000780c0ff */
        /* <DEDUP_REMOVED lines=17> */
.L_x_17:
[----:B------:R-:W0:Y:S01]  /*1960*/  LDC.64 R22, c[0x4][R22] ;  /* 0x0100000016167b82 */ /* 0x000e220000000a00 */
[----:B------:R-:W-:Y:S01]  /*1970*/  ULDC.64 UR4, c[0x4][0x70] ;  /* 0x01001c0000047ab9 */ /* 0x000fe20000000a00 */
[----:B------:R-:W-:Y:S01]  /*1980*/  ULDC.64 UR6, c[0x4][0x10] ;  /* 0x0100040000067ab9 */ /* 0x000fe20000000a00 */
[----:B------:R-:W-:Y:S02]  /*1990*/  IMAD.U32 R4, RZ, RZ, UR4 ;  /* 0x00000004ff047e24 */ /* 0x000fe4000f8e00ff */
        /* <DEDUP_REMOVED lines=8> */
[----:B------:R-:W-:-:S07]  /*1a20*/  IMAD.MOV.U32 R13, RZ, RZ, RZ ;  /* 0x000000ffff0d7224 */ /* 0x000fce00078e00ff */
[----:B------:R-:W-:-:S07]  /*1a30*/  LEPC R20, `(.L_x_16) ;  /* 0x000000001014794e */ /* 0x000fce0000000000 */
[----:B0-----:R-:W-:Y:S05]  /*1a40*/  CALL.ABS.NOINC R22 ;  /* 0x0000000016007343 */ /* 0x001fea0003c00000 */
.L_x_16:
[----:B------:R-:W-:Y:S01]  /*1a50*/  IMAD.U32 R0, RZ, RZ, UR52 ;  /* 0x00000034ff007e24 */ /* 0x000fe2000f8e00ff */
[----:B------:R-:W-:-:S04]  /*1a60*/  UMOV UR4, 0xffffffff ;  /* 0xffffffff00047882 */ /* 0x000fc80000000000 */
[----:B------:R-:W-:Y:S01]  /*1a70*/  ISETP.NE.AND P0, PT, R0, 0x3, PT ;  /* 0x000000030000780c */ /* 0x000fe20003f05270 */
[----:B------:R-:W-:-:S12]  /*1a80*/  BRA.DIV UR4, `(.L_x_18) ;  /* 0x0000007604447947 */ /* 0x000fd8000b800000 */
.L_x_198:
[----:B------:R-:W-:Y:S05]  /*1a90*/  @!P0 BRA `(.L_x_19) ;  /* 0x0000000000048947 */ /* 0x000fea0003800000 */
[----:B------:R-:W-:Y:S01]  /*1aa0*/  BPT.TRAP 0x1 ;  /* 0x000000040000795c */ /* 0x000fe20000300000 */
.L_x_19:
[----:B0-----:R-:W-:Y:S02]  /*1ab0*/  IMAD.U32 R3, RZ, RZ, UR44 ;  /* 0x0000002cff037e24 */ /* 0x001fe4000f8e00ff */
[----:B------:R-:W-:-:S03]  /*1ac0*/  IMAD.U32 R0, RZ, RZ, UR49 ;  /* 0x00000031ff007e24 */ /* 0x000fc6000f8e00ff */
[----:B------:R-:W-:Y:S02]  /*1ad0*/  LEA R3, R3, UR41, 0x3 ;  /* 0x0000002903037c11 */ /* 0x000fe4000f8e18ff */
[----:B------:R-:W-:-:S04]  /*1ae0*/  SHF.L.U32 R0, R0, 0x1f, RZ ;  /* 0x0000001f00007819 */ /* 0x000fc800000006ff */
[----:B------:R0:W1:Y:S01]  /*1af0*/  SYNCS.PHASECHK.TRANS64.TRYWAIT P1, [R3+URZ], R0 ;  /* 0x00000000030075a7 */ /* 0x000062000802017f */
[----:B------:R-:W-:Y:S05]  /*1b00*/  @!P0 BRA `(.L_x_20) ;  /* 0x0000000000048947 */ /* 0x000fea0003800000 */
[----:B------:R-:W-:Y:S01]  /*1b10*/  BPT.TRAP 0x1 ;  /* 0x000000040000795c */ /* 0x000fe20000300000 */
.L_x_20:
[----:B-1----:R-:W-:Y:S05]  /*1b20*/  @P1 BRA `(.L_x_21) ;  /* 0x0000000000081947 */ /* 0x002fea0003800000 */
[----:B------:R-:W1:Y:S02]  /*1b30*/  SYNCS.PHASECHK.TRANS64.TRYWAIT P1, [R3+URZ], R0 ;  /* 0x00000000030075a7 */ /* 0x000e64000802017f */
[----:B-1----:R-:W-:Y:S05]  /*1b40*/  @!P1 BRA `(.L_x_22) ;  /* 0x0000007400309947 */ /* 0x002fea0003800000 */
.L_x_21:
[----:B------:R-:W-:-:S04]  /*1b50*/  UIADD3 UR4, UR44, 0x1, URZ ;  /* 0x000000012c047890 */ /* 0x000fc8000fffe03f */
[----:B------:R-:W-:Y:S02]  /*1b60*/  UISETP.NE.AND UP0, UPT, UR4, 0x4, UPT ;  /* 0x000000040400788c */ /* 0x000fe4000bf05270 */
[----:B01----:R-:W-:Y:S02]  /*1b70*/  IMAD.U32 R0, RZ, RZ, UR4 ;  /* 0x00000004ff007e24 */ /* 0x003fe4000f8e00ff */
[----:B------:R-:W-:Y:S02]  /*1b80*/  USEL UR4, URZ, 0x1, UP0 ;  /* 0x000000013f047887 */ /* 0x000fe40008000000 */
[----:B------:R-:W-:Y:S02]  /*1b90*/  PLOP3.LUT P1, PT, PT, PT, UP0, 0x80, 0x0 ;  /* 0x000000000000781c */ /* 0x000fe40003f2f008 */
[----:B------:R-:W-:Y:S02]  /*1ba0*/  ULOP3.LUT UR4, UR49, UR4, URZ, 0x3c, !UPT ;  /* 0x0000000431047292 */ /* 0x000fe4000f8e3c3f */
[----:B------:R-:W-:-:S04]  /*1bb0*/  SEL R0, R0, RZ, P1 ;  /* 0x000000ff00007207 */ /* 0x000fc80000800000 */
[----:B------:R-:W-:Y:S01]  /*1bc0*/  IMAD.U32 R8, RZ, RZ, UR4 ;  /* 0x00000004ff087e24 */ /* 0x000fe2000f8e00ff */
[----:B------:R-:W-:Y:S06]  /*1bd0*/  @!P0 BRA `(.L_x_23) ;  /* 0x0000000000048947 */ /* 0x000fec0003800000 */
[----:B------:R-:W-:Y:S01]  /*1be0*/  BPT.TRAP 0x1 ;  /* 0x000000040000795c */ /* 0x000fe20000300000 */
.L_x_23:
[----:B------:R-:W-:Y:S01]  /*1bf0*/  IMAD.U32 R3, RZ, RZ, UR44 ;  /* 0x0000002cff037e24 */ /* 0x000fe2000f8e00ff */
[----:B------:R-:W-:Y:S02]  /*1c00*/  ISETP.NE.AND P3, PT, R103, RZ, PT ;  /* 0x000000ff6700720c */ /* 0x000fe40003f65270 */
[----:B------:R-:W-:Y:S01]  /*1c10*/  SHF.L.U32 R6, R8, 0x1f, RZ ;  /* 0x0000001f08067819 */ /* 0x000fe200000006ff */
[----:B------:R-:W-:Y:S01]  /*1c20*/  IMAD R3, R3, 0x1000, R94 ;  /* 0x0000100003037824 */ /* 0x000fe200078e025e */
[----:B------:R-:W-:-:S04]  /*1c30*/  ISETP.NE.AND P2, PT, RZ, UR51, PT ;  /* 0x00000033ff007c0c */ /* 0x000fc8000bf45270 */
[----:B------:R-:W-:Y:S02]  /*1c40*/  LEA R4, R3, UR41, 0x2 ;  /* 0x0000002903047c11 */ /* 0x000fe4000f8e10ff */
[----:B------:R-:W-:-:S03]  /*1c50*/  LEA R3, R0, UR41, 0x3 ;  /* 0x0000002900037c11 */ /* 0x000fc6000f8e18ff */
[C---:B------:R-:W-:Y:S01]  /*1c60*/  VIADD R7, R4.reuse, 0x800 ;  /* 0x0000080004077836 */ /* 0x040fe20000000000 */
[----:B------:R0:W1:Y:S01]  /*1c70*/  SYNCS.PHASECHK.TRANS64.TRYWAIT P1, [R3+URZ], R6 ;  /* 0x00000006030075a7 */ /* 0x000062000802017f */
[----:B------:R-:W-:Y:S01]  /*1c80*/  VIADD R5, R4, 0x890 ;  /* 0x0000089004057836 */ /* 0x000fe20000000000 */
[----:B------:R0:W2:Y:S01]  /*1c90*/  LDS R104, [R4+0x800] ;  /* 0x0008000004687984 */ /* 0x0000a20000000800 */
[----:B------:R-:W-:-:S07]  /*1ca0*/  @P3 VIADD R5, R7, 0x70 ;  /* 0x0000007007053836 */ /* 0x000fce0000000000 */
[----:B------:R-:W-:Y:S05]  /*1cb0*/  WARPSYNC.ALL ;  /* 0x0000000000007948 */ /* 0x000fea0003800000 */
[----:B------:R-:W-:Y:S04]  /*1cc0*/  LDS R105, [R4+0x1000] ;  /* 0x0010000004697984 */ /* 0x000fe80000000800 */
[----:B------:R-:W-:Y:S04]  /*1cd0*/  LDS R108, [R4+0x900] ;  /* 0x00090000046c7984 */ /* 0x000fe80000000800 */
[----:B------:R-:W-:Y:S04]  /*1ce0*/  LDS R109, [R4+0x1100] ;  /* 0x00110000046d7984 */ /* 0x000fe80000000800 */
[----:B------:R-:W-:Y:S04]  /*1cf0*/  LDS R106, [R5] ;  /* 0x00000000056a7984 */ /* 0x000fe80000000800 */
[----:B------:R-:W2:Y:S04]  /*1d00*/  LDS R107, [R5+0x800] ;  /* 0x00080000056b7984 */ /* 0x000ea80000000800 */
[----:B------:R-:W-:Y:S04]  /*1d10*/  LDS R110, [R5+0x100] ;  /* 0x00010000056e7984 */ /* 0x000fe80000000800 */
[----:B------:R-:W3:Y:S01]  /*1d20*/  LDS R111, [R5+0x900] ;  /* 0x00090000056f7984 */ /* 0x000ee20000000800 */
[----:B------:R-:W-:Y:S01]  /*1d30*/  R2UR UR4, R24 ;  /* 0x00000000180472ca */ /* 0x000fe200000e0000 */
[----:B------:R-:W-:Y:S01]  /*1d40*/  UMOV UR7, 0x40000040 ;  /* 0x4000004000077882 */ /* 0x000fe20000000000 */
[----:B--2---:R-:W-:-:S11]  /*1d50*/  WARPGROUP.ARRIVE ;  /* 0x00000000000079c5 */ /* 0x004fd60000000000 */
[----:B------:R-:W-:-:S04]  /*1d60*/  USHF.R.U32.HI UR4, URZ, 0x4, UR4 ;  /* 0x000000043f047899 */ /* 0x000fc80008011604 */
[----:B------:R-:W-:-:S04]  /*1d70*/  ULOP3.LUT UR4, UR4, 0x3fff, URZ, 0xc0, !UPT ;  /* 0x00003fff04047892 */ /* 0x000fc8000f8ec03f */
[----:B------:R-:W-:-:S04]  /*1d80*/  ULOP3.LUT UR4, UR4, 0x10000, URZ, 0xfc, !UPT ;  /* 0x0001000004047892 */ /* 0x000fc8000f8efc3f */
[----:B------:R-:W-:-:S07]  /*1d90*/  ULEA UR5, UR44, UR4, 0xb ;  /* 0x000000042c057291 */ /* 0x000fce000f8e583f */
[----:B------:R-:W-:Y:S02]  /*1da0*/  UMOV UR6, UR5 ;  /* 0x0000000500067c82 */ /* 0x000fe40008000000 */
[----:B------:R-:W-:Y:S01]  /*1db0*/  HGMMA.64x128x8.F32.TF32 R24, R104, gdesc[UR4], RZ, !UPT, gsb0 ;  /* 0x05e0000468187df0 */ /* 0x000fe2000c0028ff */
[----:B------:R-:W-:Y:S01]  /*1dc0*/  UIADD3 UR6, UR5, 0x2, URZ ;  /* 0x0000000205067890 */ /* 0x000fe2000fffe03f */
[----:B------:R-:W-:Y:S01]  /*1dd0*/  UMOV UR7, 0x40000040 ;  /* 0x4000004000077882 */ /* 0x000fe20000000000 */
[----:B------:R-:W-:Y:S02]  /*1de0*/  WARPGROUP.DEPBAR.LE gsb0, 0x0 ;  /* 0x00008000000079c5 */ /* 0x000fe40000010000 */
[----:B---3--:R-:W-:-:S07]  /*1df0*/  WARPGROUP.ARRIVE ;  /* 0x00000000000079c5 */ /* 0x008fce0000000000 */
[----:B------:R-:W-:Y:S01]  /*1e00*/  HGMMA.64x128x8.F32.TF32 R24, R108, gdesc[UR4], R24, gsb0 ;  /* 0x05e000046c187df0 */ /* 0x000fe20008002818 */
[----:B------:R-:W-:Y:S01]  /*1e10*/  UIADD3 UR6, UR5, 0x4, URZ ;  /* 0x0000000405067890 */ /* 0x000fe2000fffe03f */
[----:B------:R-:W-:Y:S01]  /*1e20*/  UMOV UR7, 0x40000040 ;  /* 0x4000004000077882 */ /* 0x000fe20000000000 */
[----:B------:R-:W-:Y:S02]  /*1e30*/  WARPGROUP.DEPBAR.LE gsb0, 0x0 ;  /* 0x00008000000079c5 */ /* 0x000fe40000010000 */
[----:B------:R-:W-:Y:S04]  /*1e40*/  LDS R104, [R4+0xa00] ;  /* 0x000a000004687984 */ /* 0x000fe80000000800 */
[----:B------:R-:W-:Y:S04]  /*1e50*/  LDS R105, [R4+0x1200] ;  /* 0x0012000004697984 */ /* 0x000fe80000000800 */
[----:B------:R-:W-:Y:S04]  /*1e60*/  LDS R106, [R5+0x200] ;  /* 0x00020000056a7984 */ /* 0x000fe80000000800 */
[----:B------:R-:W2:Y:S02]  /*1e70*/  LDS R107, [R5+0xa00] ;  /* 0x000a0000056b7984 */ /* 0x000ea40000000800 */
[----:B--2---:R-:W-:-:S06]  /*1e80*/  WARPGROUP.ARRIVE ;  /* 0x00000000000079c5 */ /* 0x004fcc0000000000 */
        /* <DEDUP_REMOVED lines=45> */
[----:B------:R-:W-:Y:S03]  /*2160*/  HGMMA.64x128x8.F32.TF32 R24, R104, gdesc[UR4], R24, gsb0 ;  /* 0x05e0000468187df0 */ /* 0x000fe60008002818 */
[----:B------:R-:W-:Y:S02]  /*2170*/  WARPGROUP.DEPBAR.LE gsb0, 0x0 ;  /* 0x00008000000079c5 */ /* 0x000fe40000010000 */
[----:B------:R-:W-:Y:S05]  /*2180*/  @!P2 BRA `(.L_x_24) ;  /* 0x0000000c00d0a947 */ /* 0x000fea0003800000 */
[----:B------:R-:W-:Y:S05]  /*2190*/  @!P0 BRA `(.L_x_25) ;  /* 0x0000000000048947 */ /* 0x000fea0003800000 */
[----:B------:R-:W-:Y:S01]  /*21a0*/  BPT.TRAP 0x1 ;  /* 0x000000040000795c */ /* 0x000fe20000300000 */
.L_x_25:
[----:B------:R-:W-:-:S04]  /*21b0*/  IMAD.SHL.U32 R7, R0, 0x1000, RZ ;  /* 0x0000100000077824 */ /* 0x000fc800078e00ff */
[----:B0-----:R-:W-:-:S05]  /*21c0*/  IMAD.IADD R4, R94, 0x1, R7 ;  /* 0x000000015e047824 */ /* 0x001fca00078e0207 */
[----:B------:R-:W-:-:S05]  /*21d0*/  LEA R4, R4, UR41, 0x2 ;  /* 0x0000002904047c11 */ /* 0x000fca000f8e10ff */
[C---:B------:R-:W-:Y:S02]  /*21e0*/  VIADD R9, R4.reuse, 0x800 ;  /* 0x0000080004097836 */ /* 0x040fe40000000000 */
[----:B------:R-:W-:Y:S02]  /*21f0*/  VIADD R5, R4, 0x890 ;  /* 0x0000089004057836 */ /* 0x000fe40000000000 */
[----:B------:R-:W-:Y:S01]  /*2200*/  @P3 VIADD R5, R9, 0x70 ;  /* 0x0000007009053836 */ /* 0x000fe20000000000 */
[----:B-1----:R-:W-:Y:S06]  /*2210*/  @P1 BRA `(.L_x_26) ;  /* 0x0000000000081947 */ /* 0x002fec0003800000 */
[----:B------:R-:W0:Y:S02]  /*2220*/  SYNCS.PHASECHK.TRANS64.TRYWAIT P1, [R3+URZ], R6 ;  /* 0x00000006030075a7 */ /* 0x000e24000802017f */
[----:B0-----:R-:W-:Y:S05]  /*2230*/  @!P1 BRA `(.L_x_27) ;  /* 0x0000006c00889947 */ /* 0x001fea0003800000 */
.L_x_26:
[----:B0-----:R-:W0:Y:S01]  /*2240*/  LDC R3, c[0x0][0x28c] ;  /* 0x0000a300ff037b82 */ /* 0x001e220000000800 */
[----:B------:R1:W2:Y:S01]  /*2250*/  LDS R108, [R4+0x800] ;  /* 0x00080000046c7984 */ /* 0x0002a20000000800 */
[----:B------:R-:W-:-:S03]  /*2260*/  UMOV UR5, UR44 ;  /* 0x0000002c00057c82 */ /* 0x000fc60008000000 */
[----:B------:R1:W3:Y:S04]  /*2270*/  LDS R109, [R4+0x1000] ;  /* 0x00100000046d7984 */ /* 0x0002e80000000800 */
[----:B------:R1:W4:Y:S04]  /*2280*/  LDS R110, [R5] ;  /* 0x00000000056e7984 */ /* 0x0003280000000800 */
[----:B------:R1:W1:Y:S01]  /*2290*/  LDS R111, [R5+0x800] ;  /* 0x00080000056f7984 */ /* 0x0002620000000800 */
[----:B0-----:R-:W-:-:S13]  /*22a0*/  ISETP.GE.AND P1, PT, R3, 0x81, PT ;  /* 0x000000810300780c */ /* 0x001fda0003f26270 */
[----:B-1234-:R-:W-:Y:S05]  /*22b0*/  @!P1 BRA `(.L_x_28) ;  /* 0x0000000400f49947 */ /* 0x01efea0003800000 */
[----:B------:R-:W-:Y:S01]  /*22c0*/  R2UR UR9, R0 ;  /* 0x00000000000972ca */ /* 0x000fe200000e0000 */
[----:B------:R-:W-:Y:S01]  /*22d0*/  IMAD.U32 R3, RZ, RZ, UR51 ;  /* 0x00000033ff037e24 */ /* 0x000fe2000f8e00ff */
[----:B------:R-:W-:-:S13]  /*22e0*/  UMOV UR5, UR44 ;  /* 0x0000002c00057c82 */ /* 0x000fda0008000000 */
.L_x_36:
[----:B------:R-:W-:-:S04]  /*22f0*/  UIADD3 UR6, UR9, 0x1, URZ ;  /* 0x0000000109067890 */ /* 0x000fc8000fffe03f */
[----:B------:R-:W-:-:S04]  /*2300*/  UISETP.NE.AND UP0, UPT, UR6, 0x4, UPT ;  /* 0x000000040600788c */ /* 0x000fc8000bf05270 */
[----:B------:R-:W-:Y:S02]  /*2310*/  USEL UR7, URZ, 0x1, UP0 ;  /* 0x000000013f077887 */ /* 0x000fe40008000000 */
[----:B------:R-:W-:-:S04]  /*2320*/  USEL UR6, UR6, URZ, UP0 ;  /* 0x0000003f06067287 */ /* 0x000fc80008000000 */
[----:B------:R-:W-:Y:S02]  /*2330*/  LOP3.LUT R8, R8, UR7, RZ, 0x3c, !PT ;  /* 0x0000000708087c12 */ /* 0x000fe4000f8e3cff */
[----:B------:R-:W-:Y:S01]  /*2340*/  IMAD.U32 R0, RZ, RZ, UR6 ;  /* 0x00000006ff007e24 */ /* 0x000fe2000f8e00ff */
[----:B0-----:R-:W-:Y:S06]  /*2350*/  @!P0 BRA `(.L_x_29) ;  /* 0x0000000000048947 */ /* 0x001fec0003800000 */
[----:B------:R-:W-:Y:S01]  /*2360*/  BPT.TRAP 0x1 ;  /* 0x000000040000795c */ /* 0x000fe20000300000 */
.L_x_29:
[----:B------:R-:W-:Y:S01]  /*2370*/  LEA R6, R0, UR41, 0x3 ;  /* 0x0000002900067c11 */ /* 0x000fe2000f8e18ff */
[----:B------:R-:W-:Y:S01]  /*2380*/  ULEA UR8, UR9, UR4, 0xb ;  /* 0x0000000409087291 */ /* 0x000fe2000f8e583f */
[----:B------:R-:W-:Y:S01]  /*2390*/  SHF.L.U32 R9, R8, 0x1f, RZ ;  /* 0x0000001f08097819 */ /* 0x000fe200000006ff */
[----:B------:R-:W-:Y:S01]  /*23a0*/  UMOV UR7, 0x40000040 ;  /* 0x4000004000077882 */ /* 0x000fe20000000000 */
[----:B------:R-:W-:Y:S01]  /*23b0*/  IMAD.U32 R5, RZ, RZ, UR9 ;  /* 0x00000009ff057e24 */ /* 0x000fe2000f8e00ff */
[----:B------:R-:W-:Y:S01]  /*23c0*/  ISETP.NE.AND P3, PT, R103, RZ, PT ;  /* 0x000000ff6700720c */ /* 0x000fe20003f65270 */
[----:B------:R0:W1:Y:S01]  /*23d0*/  SYNCS.PHASECHK.TRANS64.TRYWAIT P1, [R6+URZ], R9 ;  /* 0x00000009060075a7 */ /* 0x000062000802017f */
[----:B------:R-:W-:Y:S01]  /*23e0*/  WARPGROUP.ARRIVE ;  /* 0x00000000000079c5 */ /* 0x000fe20000000000 */
[----:B------:R-:W-:Y:S01]  /*23f0*/  UMOV UR6, UR8 ;  /* 0x0000000800067c82 */ /* 0x000fe20008000000 */
[----:B------:R-:W-:-:S04]  /*2400*/  IMAD R4, R5, 0x1000, R94 ;  /* 0x0000100005047824 */ /* 0x000fc800078e025e */
[----:B------:R-:W-:Y:S01]  /*2410*/  HGMMA.64x128x8.F32.TF32 R24, R108, gdesc[UR4], R24, gsb0 ;  /* 0x05e000046c187df0 */ /* 0x000fe20008002818 */
[----:B------:R-:W-:Y:S01]  /*2420*/  LEA R7, R4, UR41, 0x2 ;  /* 0x0000002904077c11 */ /* 0x000fe2000f8e10ff */
[----:B------:R-:W-:Y:S01]  /*2430*/  UIADD3 UR6, UR8, 0x2, URZ ;  /* 0x0000000208067890 */ /* 0x000fe2000fffe03f */
[----:B------:R-:W-:-:S03]  /*2440*/  UMOV UR7, 0x40000040 ;  /* 0x4000004000077882 */ /* 0x000fc60000000000 */
[C---:B------:R-:W-:Y:S02]  /*2450*/  VIADD R4, R7.reuse, 0x900 ;  /* 0x0000090007047836 */ /* 0x040fe40000000000 */
[----:B------:R-:W-:Y:S02]  /*2460*/  VIADD R5, R7, 0x990 ;  /* 0x0000099007057836 */ /* 0x000fe40000000000 */
[----:B------:R-:W-:Y:S01]  /*2470*/  @P3 VIADD R5, R4, 0x70 ;  /* 0x0000007004053836 */ /* 0x000fe20000000000 */
[----:B------:R-:W-:Y:S02]  /*2480*/  WARPGROUP.DEPBAR.LE gsb0, 0x0 ;  /* 0x00008000000079c5 */ /* 0x000fe40000010000 */
[----:B------:R-:W-:Y:S04]  /*2490*/  LDS R104, [R7+0x900] ;  /* 0x0009000007687984 */ /* 0x000fe80000000800 */
[----:B------:R-:W-:Y:S04]  /*24a0*/  LDS R105, [R7+0x1100] ;  /* 0x0011000007697984 */ /* 0x000fe80000000800 */
[----:B------:R-:W-:Y:S04]  /*24b0*/  LDS R106, [R5] ;  /* 0x00000000056a7984 */ /* 0x000fe80000000800 */
[----:B------:R-:W2:Y:S02]  /*24c0*/  LDS R107, [R5+0x800] ;  /* 0x00080000056b7984 */ /* 0x000ea40000000800 */
[----:B--2---:R-:W-:-:S06]  /*24d0*/  WARPGROUP.ARRIVE ;  /* 0x00000000000079c5 */ /* 0x004fcc0000000000 */
[----:B------:R-:W-:Y:S03]  /*24e0*/  HGMMA.64x128x8.F32.TF32 R24, R104, gdesc[UR4], R24, gsb0 ;  /* 0x05e0000468187df0 */ /* 0x000fe60008002818 */
[----:B------:R-:W-:Y:S02]  /*24f0*/  WARPGROUP.DEPBAR.LE gsb0, 0x0 ;  /* 0x00008000000079c5 */ /* 0x000fe40000010000 */
[----:B------:R0:W2:Y:S04]  /*2500*/  LDS R104, [R7+0xa00] ;  /* 0x000a000007687984 */ /* 0x0000a80000000800 */
[----:B------:R0:W3:Y:S04]  /*2510*/  LDS R105, [R7+0x1200] ;  /* 0x0012000007697984 */ /* 0x0000e80000000800 */
[----:B------:R0:W4:Y:S04]  /*2520*/  LDS R106, [R5+0x100] ;  /* 0x00010000056a7984 */ /* 0x0001280000000800 */
[----:B------:R0:W0:Y:S01]  /*2530*/  LDS R107, [R5+0x900] ;  /* 0x00090000056b7984 */ /* 0x0000220000000800 */
[----:B-1----:R-:W-:Y:S05]  /*2540*/  @!P0 BRA `(.L_x_30) ;  /* 0x0000000000048947 */ /* 0x002fea0003800000 */
[----:B------:R-:W-:Y:S01]  /*2550*/  BPT.TRAP 0x1 ;  /* 0x000000040000795c */ /* 0x000fe20000300000 */
.L_x_30:
[----:B------:R-:W-:Y:S02]  /*2560*/  UISETP.GT.U32.AND UP0, UPT, UR39, 0x1, UPT ;  /* 0x000000012700788c */ /* 0x000fe4000bf04070 */
[----:B------:R-:W-:-:S04]  /*2570*/  ULEA UR6, UR5, UR41, 0x3 ;  /* 0x0000002905067291 */ /* 0x000fc8000f8e183f */
[----:B------:R-:W-:Y:S01]  /*2580*/  UIADD3 UR6, UR6, 0x20, URZ ;  /* 0x0000002006067890 */ /* 0x000fe2000fffe03f */
[----:B------:R-:W-:-:S03]  /*2590*/  PLOP3.LUT P2, PT, PT, PT, UP0, 0x80, 0x0 ;  /* 0x000000000000781c */ /* 0x000fc60003f4f008 */
[----:B------:R-:W-:-:S09]  /*25a0*/  UPRMT UR6, URZ, 0x654, UR6 ;  /* 0x000006543f067896 */ /* 0x000fd20008000006 */
[----:B------:R-:W-:Y:S01]  /*25b0*/  SYNCS.ARRIVE.TRANS64.RED.A1T0 RZ, [UR6], RZ ;  /* 0x000000ffffff79a7 */ /* 0x000fe20008100406 */
[----:B------:R-:W-:Y:S05]  /*25c0*/  @P2 BRA `(.L_x_31) ;  /* 0x0000000000042947 */ /* 0x000fea0003800000 */
[----:B------:R-:W-:Y:S01]  /*25d0*/  BPT.TRAP 0x1 ;  /* 0x000000040000795c */ /* 0x000fe20000300000 */
.L_x_31:
[----:B------:R-:W-:Y:S01]  /*25e0*/  UIADD3 UR6, UR8, 0x4, URZ ;  /* 0x0000000408067890 */ /* 0x000fe2000fffe03f */
[----:B0-234-:R-:W-:Y:S01]  /*25f0*/  WARPGROUP.ARRIVE ;  /* 0x00000000000079c5 */ /* 0x01dfe20000000000 */
[----:B------:R-:W-:Y:S01]  /*2600*/  UMOV UR7, 0x40000040 ;  /* 0x4000004000077882 */ /* 0x000fe20000000000 */
[----:B------:R-:W-:-:S04]  /*2610*/  UIADD3 UR5, UR5, 0x1, URZ ;  /* 0x0000000105057890 */ /* 0x000fc8000fffe03f */
[----:B------:R-:W-:-:S05]  /*2620*/  UISETP.NE.AND UP0, UPT, UR5, 0x4, UPT ;  /* 0x000000040500788c */ /* 0x000fca000bf05270 */
[----:B------:R-:W-:Y:S01]  /*2630*/  HGMMA.64x128x8.F32.TF32 R24, R104, gdesc[UR4], R24, gsb0 ;  /* 0x05e0000468187df0 */ /* 0x000fe20008002818 */
[----:B------:R-:W-:Y:S01]  /*2640*/  UIADD3 UR6, UR8, 0x6, URZ ;  /* 0x0000000608067890 */ /* 0x000fe2000fffe03f */
[----:B------:R-:W-:Y:S01]  /*2650*/  UMOV UR7, 0x40000040 ;  /* 0x4000004000077882 */ /* 0x000fe20000000000 */
[----:B------:R-:W-:Y:S01]  /*2660*/  USEL UR5, UR5, URZ, UP0 ;  /* 0x0000003f05057287 */ /* 0x000fe20008000000 */
[----:B------:R-:W-:Y:S02]  /*2670*/  WARPGROUP.DEPBAR.LE gsb0, 0x0 ;  /* 0x00008000000079c5 */ /* 0x000fe40000010000 */
[----:B------:R-:W-:Y:S04]  /*2680*/  LDS R104, [R7+0xb00] ;  /* 0x000b000007687984 */ /* 0x000fe80000000800 */
[----:B------:R-:W-:Y:S04]  /*2690*/  LDS R105, [R7+0x1300] ;  /* 0x0013000007697984 */ /* 0x000fe80000000800 */
[----:B------:R-:W-:Y:S04]  /*26a0*/  LDS R106, [R5+0x200] ;  /* 0x00020000056a7984 */ /* 0x000fe80000000800 */
[----:B------:R-:W0:Y:S02]  /*26b0*/  LDS R107, [R5+0xa00] ;  /* 0x000a0000056b7984 */ /* 0x000e240000000800 */
[----:B0-----:R-:W-:-:S06]  /*26c0*/  WARPGROUP.ARRIVE ;  /* 0x00000000000079c5 */ /* 0x001fcc0000000000 */
[----:B------:R-:W-:Y:S01]  /*26d0*/  HGMMA.64x128x8.F32.TF32 R24, R104, gdesc[UR4], R24, gsb0 ;  /* 0x05e0000468187df0 */ /* 0x000fe20008002818 */
[----:B------:R-:W-:Y:S01]  /*26e0*/  UIADD3 UR6, UR8, 0x400, URZ ;  /* 0x0000040008067890 */ /* 0x000fe2000fffe03f */
[----:B------:R-:W-:Y:S01]  /*26f0*/  UMOV UR7, 0x40000040 ;  /* 0x4000004000077882 */ /* 0x000fe20000000000 */
        /* <DEDUP_REMOVED lines=24> */
[----:B------:R-:W-:Y:S03]  /*2880*/  HGMMA.64x128x8.F32.TF32 R24, R104, gdesc[UR4], R24, gsb0 ;  /* 0x05e0000468187df0 */ /* 0x000fe60008002818 */
[----:B------:R-:W-:Y:S02]  /*2890*/  WARPGROUP.DEPBAR.LE gsb0, 0x0 ;  /* 0x00008000000079c5 */ /* 0x000fe40000010000 */
[----:B------:R0:W1:Y:S04]  /*28a0*/  LDS R104, [R7+0xf00] ;  /* 0x000f000007687984 */ /* 0x0000680000000800 */
[----:B------:R0:W2:Y:S04]  /*28b0*/  LDS R105, [R7+0x1700] ;  /* 0x0017000007697984 */ /* 0x0000a80000000800 */
[----:B------:R0:W3:Y:S04]  /*28c0*/  LDS R106, [R5+0x600] ;  /* 0x00060000056a7984 */ /* 0x0000e80000000800 */
[----:B------:R0:W4:Y:S01]  /*28d0*/  LDS R107, [R5+0xe00] ;  /* 0x000e0000056b7984 */ /* 0x0001220000000800 */
[----:B------:R-:W-:Y:S05]  /*28e0*/  @!P0 BRA `(.L_x_32) ;  /* 0x0000000000048947 */ /* 0x000fea0003800000 */
[----:B------:R-:W-:Y:S01]  /*28f0*/  BPT.TRAP 0x1 ;  /* 0x000000040000795c */ /* 0x000fe20000300000 */
.L_x_32:
[----:B0-----:R-:W-:Y:S01]  /*2900*/  IMAD.SHL.U32 R7, R0, 0x1000, RZ ;  /* 0x0000100000077824 */ /* 0x001fe200078e00ff */
[----:B------:R-:W-:Y:S03]  /*2910*/  BSSY B0, `(.L_x_33) ;  /* 0x0000009000007945 */ /* 0x000fe60003800000 */
[----:B------:R-:W-:-:S05]  /*2920*/  IMAD.IADD R4, R94, 0x1, R7 ;  /* 0x000000015e047824 */ /* 0x000fca00078e0207 */
[----:B------:R-:W-:-:S05]  /*2930*/  LEA R5, R4, UR41, 0x2 ;  /* 0x0000002904057c11 */ /* 0x000fca000f8e10ff */
[C---:B------:R-:W-:Y:S02]  /*2940*/  VIADD R10, R5.reuse, 0x800 ;  /* 0x00000800050a7836 */ /* 0x040fe40000000000 */
[----:B------:R-:W-:Y:S02]  /*2950*/  VIADD R4, R5, 0x890 ;  /* 0x0000089005047836 */ /* 0x000fe40000000000 */
[----:B------:R-:W-:Y:S01]  /*2960*/  @P3 VIADD R4, R10, 0x70 ;  /* 0x000000700a043836 */ /* 0x000fe20000000000 */
[----:B------:R-:W-:Y:S06]  /*2970*/  @P1 BRA `(.L_x_34) ;  /* 0x0000000000081947 */ /* 0x000fec0003800000 */
[----:B------:R-:W0:Y:S02]  /*2980*/  SYNCS.PHASECHK.TRANS64.TRYWAIT P1, [R6+URZ], R9 ;  /* 0x00000009060075a7 */ /* 0x000e24000802017f */
[----:B0-----:R-:W-:Y:S05]  /*2990*/  @!P1 BRA `(.L_x_35) ;  /* 0x0000006400c49947 */ /* 0x001fea0003800000 */
.L_x_34:
[----:B------:R-:W-:Y:S05]  /*29a0*/  BSYNC B0 ;  /* 0x0000000000007941 */ /* 0x000fea0003800000 */
.L_x_33:
[----:B------:R0:W0:Y:S01]  /*29b0*/  LDS R108, [R5+0x800] ;  /* 0x00080000056c7984 */ /* 0x0000220000000800 */
[----:B------:R-:W-:Y:S05]  /*29c0*/  WARPSYNC.ALL ;  /* 0x0000000000007948 */ /* 0x000fea0003800000 */
[----:B------:R0:W0:Y:S04]  /*29d0*/  LDS R109, [R5+0x1000] ;  /* 0x00100000056d7984 */ /* 0x0000280000000800 */
[----:B------:R0:W0:Y:S04]  /*29e0*/  LDS R110, [R4] ;  /* 0x00000000046e7984 */ /* 0x0000280000000800 */
[----:B------:R0:W0:Y:S01]  /*29f0*/  LDS R111, [R4+0x800] ;  /* 0x00080000046f7984 */ /* 0x0000220000000800 */
[----:B------:R-:W-:Y:S01]  /*2a00*/  UIADD3 UR6, UR8, 0x406, URZ ;  /* 0x0000040608067890 */ /* 0x000fe2000fffe03f */
[----:B-1234-:R-:W-:Y:S01]  /*2a10*/  WARPGROUP.ARRIVE ;  /* 0x00000000000079c5 */ /* 0x01efe20000000000 */
[----:B------:R-:W-:Y:S01]  /*2a20*/  UMOV UR7, 0x40000040 ;  /* 0x4000004000077882 */ /* 0x000fe20000000000 */
[C---:B------:R-:W-:Y:S01]  /*2a30*/  ISETP.GT.AND P1, PT, R3.reuse, 0x2, PT ;  /* 0x000000020300780c */ /* 0x040fe20003f24270 */
[----:B------:R-:W-:Y:S01]  /*2a40*/  VIADD R3, R3, 0xffffffff ;  /* 0xffffffff03037836 */ /* 0x000fe20000000000 */
[----:B------:R-:W-:-:S04]  /*2a50*/  R2UR UR9, R0 ;  /* 0x00000000000972ca */ /* 0x000fc800000e0000 */
[----:B------:R-:W-:Y:S03]  /*2a60*/  HGMMA.64x128x8.F32.TF32 R24, R104, gdesc[UR4], R24, gsb0 ;  /* 0x05e0000468187df0 */ /* 0x000fe60008002818 */
[----:B------:R-:W-:-:S04]  /*2a70*/  WARPGROUP.DEPBAR.LE gsb0, 0x0 ;  /* 0x00008000000079c5 */ /* 0x000fc80000010000 */
[----:B------:R-:W-:Y:S05]  /*2a80*/  @P1 BRA `(.L_x_36) ;  /* 0xfffffff800181947 */ /* 0x000fea000383ffff */
.L_x_28:
[----:B0-----:R-:W-:Y:S01]  /*2a90*/  IMAD.MOV.U32 R5, RZ, RZ, 0x40000040 ;  /* 0x40000040ff057424 */ /* 0x001fe200078e00ff */
[----:B------:R-:W-:Y:S01]  /*2aa0*/  LEA R4, R0, UR4, 0xb ;  /* 0x0000000400047c11 */ /* 0x000fe2000f8e58ff */
[----:B------:R-:W-:Y:S01]  /*2ab0*/  WARPGROUP.ARRIVE ;  /* 0x00000000000079c5 */ /* 0x000fe20000000000 */
[----:B------:R-:W-:Y:S01]  /*2ac0*/  IMAD.IADD R7, R94, 0x1, R7 ;  /* 0x000000015e077824 */ /* 0x000fe200078e0207 */
[----:B------:R-:W-:Y:S02]  /*2ad0*/  ISETP.NE.AND P1, PT, R103, RZ, PT ;  /* 0x000000ff6700720c */ /* 0x000fe40003f25270 */
[----:B------:R-:W-:Y:S02]  /*2ae0*/  R2UR UR6, R4 ;  /* 0x00000000040672ca */ /* 0x000fe400000e0000 */
[----:B------:R-:W-:Y:S02]  /*2af0*/  R2UR UR7, R5 ;  /* 0x00000000050772ca */ /* 0x000fe400000e0000 */
[----:B------:R-:W-:Y:S01]  /*2b00*/  LEA R3, R7, UR41, 0x2 ;  /* 0x0000002907037c11 */ /* 0x000fe2000f8e10ff */
[----:B------:R-:W-:-:S04]  /*2b10*/  IMAD.MOV.U32 R7, RZ, RZ, 0x40000040 ;  /* 0x40000040ff077424 */ /* 0x000fc800078e00ff */
[C---:B------:R-:W-:Y:S02]  /*2b20*/  VIADD R6, R3.reuse, 0x900 ;  /* 0x0000090003067836 */ /* 0x040fe40000000000 */
[----:B------:R-:W-:Y:S02]  /*2b30*/  VIADD R0, R3, 0x990 ;  /* 0x0000099003007836 */ /* 0x000fe40000000000 */
[----:B------:R-:W-:Y:S02]  /*2b40*/  @P1 VIADD R0, R6, 0x70 ;  /* 0x0000007006001836 */ /* 0x000fe40000000000 */
[----:B------:R-:W-:Y:S01]  /*2b50*/  HGMMA.64x128x8.F32.TF32 R24, R108, gdesc[UR4], R24, gsb0 ;  /* 0x05e000046c187df0 */ /* 0x000fe20008002818 */
[----:B------:R-:W-:Y:S01]  /*2b60*/  VIADD R6, R4, 0x2 ;  /* 0x0000000204067836 */ /* 0x000fe20000000000 */
[----:B------:R-:W-:-:S04]  /*2b70*/  R2UR UR7, R7 ;  /* 0x00000000070772ca */ /* 0x000fc800000e0000 */
[----:B------:R-:W-:Y:S01]  /*2b80*/  R2UR UR6, R6 ;  /* 0x00000000060672ca */ /* 0x000fe200000e0000 */
[----:B------:R-:W-:Y:S02]  /*2b90*/  WARPGROUP.DEPBAR.LE gsb0, 0x0 ;  /* 0x00008000000079c5 */ /* 0x000fe40000010000 */
[----:B------:R-:W-:Y:S04]  /*2ba0*/  LDS R104, [R3+0x900] ;  /* 0x0009000003687984 */ /* 0x000fe80000000800 */
[----:B------:R-:W-:Y:S04]  /*2bb0*/  LDS R105, [R3+0x1100] ;  /* 0x0011000003697984 */ /* 0x000fe80000000800 */
[----:B------:R-:W-:Y:S04]  /*2bc0*/  LDS R106, [R0] ;  /* 0x00000000006a7984 */ /* 0x000fe80000000800 */
        /* <DEDUP_REMOVED lines=10> */
.L_x_37:
        /* <DEDUP_REMOVED lines=8> */
.L_x_38:
[----:B------:R-:W-:Y:S01]  /*2cf0*/  VIADD R6, R4, 0x4 ;  /* 0x0000000404067836 */ /* 0x000fe20000000000 */
[----:B-1234-:R-:W-:Y:S01]  /*2d00*/  WARPGROUP.ARRIVE ;  /* 0x00000000000079c5 */ /* 0x01efe20000000000 */
[----:B------:R-:W-:Y:S02]  /*2d10*/  IMAD.MOV.U32 R7, RZ, RZ, 0x40000040 ;  /* 0x40000040ff077424 */ /* 0x000fe400078e00ff */
[----:B------:R-:W-:Y:S01]  /*2d20*/  IMAD.MOV.U32 R5, RZ, RZ, 0x40000040 ;  /* 0x40000040ff057424 */ /* 0x000fe200078e00ff */
[----:B------:R-:W-:Y:S01]  /*2d30*/  R2UR UR6, R6 ;  /* 0x00000000060672ca */ /* 0x000fe200000e0000 */
[----:B------:R-:W-:Y:S01]  /*2d40*/  VIADD R6, R4, 0x6 ;  /* 0x0000000604067836 */ /* 0x000fe20000000000 */
[----:B------:R-:W-:Y:S01]  /*2d50*/  R2UR UR7, R7 ;  /* 0x00000000070772ca */ /* 0x000fe200000e0000 */
[----:B------:R-:W-:-:S12]  /*2d60*/  IMAD.MOV.U32 R7, RZ, RZ, 0x40000040 ;  /* 0x40000040ff077424 */ /* 0x000fd800078e00ff */
[----:B------:R-:W-:Y:S01]  /*2d70*/  HGMMA.64x128x8.F32.TF32 R24, R104, gdesc[UR4], R24, gsb0 ;  /* 0x05e0000468187df0 */ /* 0x000fe20008002818 */
[----:B------:R-:W-:Y:S01]  /*2d80*/  R2UR UR6, R6 ;  /* 0x00000000060672ca */ /* 0x000fe200000e0000 */
[----:B------:R-:W-:Y:S01]  /*2d90*/  VIADD R6, R4, 0x400 ;  /* 0x0000040004067836 */ /* 0x000fe20000000000 */
[----:B------:R-:W-:Y:S01]  /*2da0*/  R2UR UR7, R7 ;  /* 0x00000000070772ca */ /* 0x000fe200000e0000 */
[----:B------:R-:W-:Y:S01]  /*2db0*/  IMAD.MOV.U32 R7, RZ, RZ, 0x40000040 ;  /* 0x40000040ff077424 */ /* 0x000fe200078e00ff */
[----:B------:R-:W-:Y:S02]  /*2dc0*/  WARPGROUP.DEPBAR.LE gsb0, 0x0 ;  /* 0x00008000000079c5 */ /* 0x000fe40000010000 */
[----:B------:R-:W-:Y:S04]  /*2dd0*/  LDS R104, [R3+0xb00] ;  /* 0x000b000003687984 */ /* 0x000fe80000000800 */
[----:B------:R-:W-:Y:S04]  /*2de0*/  LDS R105, [R3+0x1300] ;  /* 0x0013000003697984 */ /* 0x000fe80000000800 */
[----:B------:R-:W-:Y:S04]  /*2df0*/  LDS R106, [R0+0x200] ;  /* 0x00020000006a7984 */ /* 0x000fe80000000800 */
[----:B------:R-:W1:Y:S02]  /*2e00*/  LDS R107, [R0+0xa00] ;  /* 0x000a0000006b7984 */ /* 0x000e640000000800 */
[----:B-1----:R-:W-:-:S06]  /*2e10*/  WARPGROUP.ARRIVE ;  /* 0x00000000000079c5 */ /* 0x002fcc0000000000 */
        /* <DEDUP_REMOVED lines=13> */
[C---:B------:R-:W-:Y:S01]  /*2ef0*/  VIADD R6, R4.reuse, 0x404 ;  /* 0x0000040404067836 */ /* 0x040fe20000000000 */
[----:B------:R-:W-:Y:S01]  /*2f00*/  R2UR UR7, R7 ;  /* 0x00000000070772ca */ /* 0x000fe200000e0000 */
[----:B------:R-:W-:Y:S02]  /*2f10*/  IMAD.MOV.U32 R7, RZ, RZ, 0x40000040 ;  /* 0x40000040ff077424 */ /* 0x000fe400078e00ff */
[----:B------:R-:W-:Y:S01]  /*2f20*/  VIADD R4, R4, 0x406 ;  /* 0x0000040604047836 */ /* 0x000fe20000000000 */
[----:B------:R-:W-:Y:S02]  /*2f30*/  WARPGROUP.DEPBAR.LE gsb0, 0x0 ;  /* 0x00008000000079c5 */ /* 0x000fe40000010000 */
[----:B------:R-:W-:Y:S04]  /*2f40*/  LDS R104, [R3+0xd00] ;  /* 0x000d000003687984 */ /* 0x000fe80000000800 */
[----:B------:R-:W-:Y:S04]  /*2f50*/  LDS R105, [R3+0x1500] ;  /* 0x0015000003697984 */ /* 0x000fe80000000800 */
[----:B------:R-:W-:Y:S04]  /*2f60*/  LDS R106, [R0+0x400] ;  /* 0x00040000006a7984 */ /* 0x000fe80000000800 */
[----:B------:R-:W1:Y:S02]  /*2f70*/  LDS R107, [R0+0xc00] ;  /* 0x000c0000006b7984 */ /* 0x000e640000000800 */
[----:B-1----:R-:W-:-:S06]  /*2f80*/  WARPGROUP.ARRIVE ;  /* 0x00000000000079c5 */ /* 0x002fcc0000000000 */
[----:B------:R-:W-:Y:S01]  /*2f90*/  HGMMA.64x128x8.F32.TF32 R24, R104, gdesc[UR4], R24, gsb0 ;  /* 0x05e0000468187df0 */ /* 0x000fe20008002818 */
[----:B------:R-:W-:Y:S02]  /*2fa0*/  R2UR UR6, R6 ;  /* 0x00000000060672ca */ /* 0x000fe400000e0000 */
[----:B------:R-:W-:Y:S01]  /*2fb0*/  R2UR UR7, R7 ;  /* 0x00000000070772ca */ /* 0x000fe200000e0000 */
        /* <DEDUP_REMOVED lines=15> */
[----:B------:R-:W-:Y:S03]  /*30b0*/  HGMMA.64x128x8.F32.TF32 R24, R104, gdesc[UR4], R24, gsb0 ;  /* 0x05e0000468187df0 */ /* 0x000fe60008002818 */
[----:B------:R-:W-:Y:S02]  /*30c0*/  WARPGROUP.DEPBAR.LE gsb0, 0x0 ;  /* 0x00008000000079c5 */ /* 0x000fe40000010000 */
.L_x_24:
[----:B------:R2:W-:Y:S01]  /*30d0*/  SYNCS.ARRIVE.TRANS64.A1T0 RZ, [R102+UR53], RZ ;  /* 0x000000ff66ff79a7 */ /* 0x0005e20008100035 */
[----:B------:R-:W-:Y:S05]  /*30e0*/  @!P0 BRA `(.L_x_39) ;  /* 0x0000000000048947 */ /* 0x000fea0003800000 */
[----:B------:R-:W-:Y:S01]  /*30f0*/  BPT.TRAP 0x1 ;  /* 0x000000040000795c */ /* 0x000fe20000300000 */
.L_x_39:
[----:B------:R-:W-:Y:S02]  /*3100*/  UIADD3 UR4, UR50, UR44, URZ ;  /* 0x0000002c32047290 */ /* 0x000fe4000fffe03f */
[----:B------:R-:W-:Y:S02]  /*3110*/  UISETP.GT.U32.AND UP0, UPT, UR39, 0x1, UPT ;  /* 0x000000012700788c */ /* 0x000fe4000bf04070 */
[----:B------:R-:W-:-:S04]  /*3120*/  USHF.L.U32 UR4, UR4, 0x3, URZ ;  /* 0x0000000304047899 */ /* 0x000fc8000800063f */
[----:B------:R-:W-:Y:S01]  /*3130*/  ULOP3.LUT UR4, UR4, 0x18, URZ, 0xc0, !UPT ;  /* 0x0000001804047892 */ /* 0x000fe2000f8ec03f */
[----:B------:R-:W-:-:S03]  /*3140*/  PLOP3.LUT P0, PT, PT, PT, UP0, 0x80, 0x0 ;  /* 0x000000000000781c */ /* 0x000fc60003f0f008 */
[----:B------:R-:W-:-:S04]  /*3150*/  UIADD3 UR4, UR41, 0x20, UR4 ;  /* 0x0000002029047890 */ /* 0x000fc8000fffe004 */
[----:B------:R-:W-:-:S09]  /*3160*/  UPRMT UR4, URZ, 0x654, UR4 ;  /* 0x000006543f047896 */ /* 0x000fd20008000004 */
[----:B------:R-:W-:Y:S01]  /*3170*/  SYNCS.ARRIVE.TRANS64.RED.A1T0 RZ, [UR4], RZ ;  /* 0x000000ffffff79a7 */ /* 0x000fe20008100404 */
[----:B------:R-:W-:Y:S05]  /*3180*/  @P0 BRA `(.L_x_40) ;  /* 0x0000000000040947 */ /* 0x000fea0003800000 */
[----:B------:R-:W-:Y:S01]  /*3190*/  BPT.TRAP 0x1 ;  /* 0x000000040000795c */ /* 0x000fe20000300000 */
.L_x_40:
[----:B0-----:R-:W-:Y:S02]  /*31a0*/  SHF.L.U32 R3, R101, 0x1f, RZ ;  /* 0x0000001f65037819 */ /* 0x001fe400000006ff */
[----:B------:R-:W-:Y:S02]  /*31b0*/  SHF.R.S32.HI R13, RZ, 0x1f, R19 ;  /* 0x0000001fff0d7819 */ /* 0x000fe40000011413 */
[----:B------:R-:W0:Y:S02]  /*31c0*/  SYNCS.PHASECHK.TRANS64.TRYWAIT P0, [R98+URZ+0x8], R3 ;  /* 0x00000803620075a7 */ /* 0x000e24000800017f */
[----:B0-----:R-:W-:Y:S05]  /*31d0*/  @!P0 BRA `(.L_x_41) ;  /* 0x0000005c00c88947 */ /* 0x001fea0003800000 */
.L_x_199:
[----:B------:R-:W-:Y:S01]  /*31e0*/  IMAD.SHL.U32 R5, R18, 0x40, RZ ;  /* 0x0000004012057824 */ /* 0x000fe200078e00ff */
[----:B------:R-:W-:Y:S01]  /*31f0*/  ULDC UR6, c[0x0][0x284] ;  /* 0x0000a10000067ab9 */ /* 0x000fe20000000800 */
[----:B------:R-:W-:Y:S01]  /*3200*/  IMAD.SHL.U32 R10, R2, 0x80, RZ ;  /* 0x00000080020a7824 */ /* 0x000fe200078e00ff */
[----:B------:R-:W-:Y:S01]  /*3210*/  ULDC.64 UR4, c[0x0][0x5d0] ;  /* 0x0001740000047ab9 */ /* 0x000fe20000000a00 */
[----:B------:R-:W-:Y:S01]  /*3220*/  IMAD.WIDE R20, R18, 0x40, R90 ;  /* 0x0000004012147825 */ /* 0x000fe200078e025a */
[----:B------:R-:W-:Y:S01]  /*3230*/  ISETP.GE.AND P0, PT, R5, UR6, PT ;  /* 0x0000000605007c0c */ /* 0x000fe2000bf06270 */
[----:B------:R-:W-:Y:S01]  /*3240*/  ULDC UR6, c[0x0][0x288] ;  /* 0x0000a20000067ab9 */ /* 0x000fe20000000800 */
[----:B------:R-:W-:Y:S01]  /*3250*/  SHF.R.S32.HI R11, RZ, 0x1f, R10 ;  /* 0x0000001fff0b7819 */ /* 0x000fe2000001140a */
[----:B------:R-:W-:Y:S01]  /*3260*/  IMAD R0, R13, UR4, RZ ;  /* 0x000000040d007c24 */ /* 0x000fe2000f8e02ff */
[----:B------:R-:W-:Y:S01]  /*3270*/  ISETP.GE.OR P0, PT, R10, UR6, P0 ;  /* 0x000000060a007c0c */ /* 0x000fe20008706670 */
[----:B0-----:R-:W-:-:S04]  /*3280*/  IMAD.WIDE.U32 R2, R19, UR4, R92 ;  /* 0x0000000413027c25 */ /* 0x001fc8000f8e005c */
[----:B------:R-:W-:Y:S01]  /*3290*/  IMAD R7, R19, UR5, R0 ;  /* 0x0000000513077c24 */ /* 0x000fe2000f8e0200 */
[----:B-1----:R-:W-:Y:S01]  /*32a0*/  IADD3 R2, P1, R10, R2, RZ ;  /* 0x000000020a027210 */ /* 0x002fe20007f3e0ff */
[----:B------:R-:W-:Y:S02]  /*32b0*/  ULDC.64 UR4, c[0x0][0x5c8] ;  /* 0x0001720000047ab9 */ /* 0x000fe40000000a00 */
[----:B------:R-:W-:Y:S01]  /*32c0*/  IMAD R9, R21, UR4, RZ ;  /* 0x0000000415097c24 */ /* 0x000fe2000f8e02ff */
[----:B------:R-:W-:-:S03]  /*32d0*/  IADD3.X R3, R11, R3, R7, P1, !PT ;  /* 0x000000030b037210 */ /* 0x000fc60000ffe407 */
[C---:B------:R-:W-:Y:S02]  /*32e0*/  IMAD R9, R20.reuse, UR5, R9 ;  /* 0x0000000514097c24 */ /* 0x040fe4000f8e0209 */
[----:B------:R-:W-:Y:S01]  /*32f0*/  IMAD.WIDE.U32 R22, R20, UR4, R2 ;  /* 0x0000000414167c25 */ /* 0x000fe2000f8e0002 */
[----:B------:R-:W-:Y:S06]  /*3300*/  @P0 BRA `(.L_x_42) ;  /* 0x0000003c00d80947 */ /* 0x000fec0003800000 */
[----:B-----5:R-:W-:Y:S01]  /*3310*/  FSETP.NEU.AND P1, PT, R89, RZ, PT ;  /* 0x000000ff5900720b */ /* 0x020fe20003f2d000 */
[----:B------:R-:W-:Y:S01]  /*3320*/  IMAD.IADD R14, R97, 0x1, -R10 ;  /* 0x00000001610e7824 */ /* 0x000fe200078e0a0a */
[----:B------:R-:W-:Y:S01]  /*3330*/  BSSY B0, `(.L_x_42) ;  /* 0x00003f3000007945 */ /* 0x000fe20003800000 */
[----:B------:R-:W-:Y:S02]  /*3340*/  IMAD.IADD R0, R100, 0x1, -R5 ;  /* 0x0000000164007824 */ /* 0x000fe400078e0a05 */
[----:B------:R-:W-:Y:S01]  /*3350*/  IMAD.IADD R7, R23, 0x1, R9 ;  /* 0x0000000117077824 */ /* 0x000fe200078e0209 */
[----:B------:R-:W-:-:S04]  /*3360*/  ISETP.GT.AND P0, PT, R14, RZ, PT ;  /* 0x000000ff0e00720c */ /* 0x000fc80003f04270 */
[----:B------:R-:W-:-:S03]  /*3370*/  ISETP.GT.AND P2, PT, R0, RZ, P0 ;  /* 0x000000ff0000720c */ /* 0x000fc60000744270 */
[----:B------:R-:W-:Y:S10]  /*3380*/  @!P1 BRA `(.L_x_43) ;  /* 0x0000002c001c9947 */ /* 0x000ff40003800000 */
[----:B------:R-:W0:Y:S01]  /*3390*/  LDC.64 R104, c[0x0][0x5b8] ;  /* 0x00016e00ff687b82 */ /* 0x000e220000000a00 */
[----:B------:R-:W-:-:S07]  /*33a0*/  ULDC.64 UR4, c[0x0][0x5c0] ;  /* 0x0001700000047ab9 */ /* 0x000fce0000000a00 */
[----:B------:R-:W1:Y:S08]  /*33b0*/  LDC.64 R106, c[0x0][0x5b0] ;  /* 0x00016c00ff6a7b82 */ /* 0x000e700000000a00 */
[----:B------:R-:W3:Y:S01]  /*33c0*/  LDC.64 R108, c[0x0][0x5a8] ;  /* 0x00016a00ff6c7b82 */ /* 0x000ee20000000a00 */
[-C--:B0-----:R-:W-:Y:S02]  /*33d0*/  IMAD R4, R13, R104.reuse, RZ ;  /* 0x000000680d047224 */ /* 0x081fe400078e02ff */
[----:B------:R-:W-:-:S04]  /*33e0*/  IMAD.WIDE.U32 R2, R19, R104, R92 ;  /* 0x0000006813027225 */ /* 0x000fc800078e005c */
[----:B------:R-:W-:Y:S01]  /*33f0*/  IMAD R23, R19, R105, R4 ;  /* 0x0000006913177224 */ /* 0x000fe200078e0204 */
[----:B------:R-:W-:Y:S01]  /*3400*/  IADD3 R4, P1, R10, R2, RZ ;  /* 0x000000020a047210 */ /* 0x000fe20007f3e0ff */
[----:B-1----:R-:W-:-:S03]  /*3410*/  IMAD R2, R21, R106, RZ ;  /* 0x0000006a15027224 */ /* 0x002fc600078e02ff */
[----:B------:R-:W-:Y:S01]  /*3420*/  IADD3.X R5, R11, R3, R23, P1, !PT ;  /* 0x000000030b057210 */ /* 0x000fe20000ffe417 */
[C---:B------:R-:W-:Y:S02]  /*3430*/  IMAD R21, R20.reuse, R107, R2 ;  /* 0x0000006b14157224 */ /* 0x040fe400078e0202 */
[----:B------:R-:W-:-:S04]  /*3440*/  IMAD.WIDE.U32 R2, R20, R106, R4 ;  /* 0x0000006a14027225 */ /* 0x000fc800078e0004 */
[----:B------:R-:W-:Y:S01]  /*3450*/  IMAD.IADD R3, R3, 0x1, R21 ;  /* 0x0000000103037824 */ /* 0x000fe200078e0215 */
[----:B---3--:R-:W-:-:S04]  /*3460*/  LEA R8, P1, R2, R108, 0x2 ;  /* 0x0000006c02087211 */ /* 0x008fc800078210ff */
[----:B------:R-:W-:-:S05]  /*3470*/  LEA.HI.X R9, R2, R109, R3, 0x2, P1 ;  /* 0x0000006d02097211 */ /* 0x000fca00008f1403 */
[----:B------:R0:W3:Y:S01]  /*3480*/  @P2 LDG.E.LTC128B R15, desc[UR54][R8.64] ;  /* 0x00000036080f2981 */ /* 0x0000e2000c1e1920 */
[----:B------:R-:W-:Y:S01]  /*3490*/  IMAD.WIDE.U32 R2, R20, R106, R10 ;  /* 0x0000006a14027225 */ /* 0x000fe200078e000a */
[----:B------:R-:W-:Y:S01]  /*34a0*/  LEA R6, P3, R22, UR4, 0x2 ;  /* 0x0000000416067c11 */ /* 0x000fe2000f8610ff */
[----:B------:R-:W-:Y:S01]  /*34b0*/  BSSY B1, `(.L_x_44) ;  /* 0x0000014000017945 */ /* 0x000fe20003800000 */
[----:B------:R-:W-:Y:S02]  /*34c0*/  IADD3 R12, P1, R92, R2, RZ ;  /* 0x000000025c0c7210 */ /* 0x000fe40007f3e0ff */
[----:B------:R-:W-:Y:S02]  /*34d0*/  LEA.HI.X R7, R22, UR5, R7, 0x2, P3 ;  /* 0x0000000516077c11 */ /* 0x000fe400098f1407 */
[----:B------:R-:W-:Y:S01]  /*34e0*/  IADD3.X R13, R93, R21, R3, P1, !PT ;  /* 0x000000155d0d7210 */ /* 0x000fe20000ffe403 */
[----:B0-----:R-:W-:Y:S01]  /*34f0*/  IMAD.SHL.U32 R8, R106, 0x8, RZ ;  /* 0x000000086a087824 */ /* 0x001fe200078e00ff */
[----:B------:R-:W-:-:S02]  /*3500*/  ISETP.GT.AND P1, PT, R14, 0x1, PT ;  /* 0x000000010e00780c */ /* 0x000fc40003f24270 */
[----:B------:R-:W-:Y:S01]  /*3510*/  SHF.L.U64.HI R9, R106, 0x3, R107 ;  /* 0x000000036a097819 */ /* 0x000fe2000001026b */
[----:B------:R-:W-:Y:S01]  /*3520*/  IMAD.WIDE.U32 R12, R19, R104, R12 ;  /* 0x00000068130c7225 */ /* 0x000fe200078e000c */
[----:B------:R-:W-:-:S03]  /*3530*/  ISETP.GT.AND P3, PT, R0, RZ, P1 ;  /* 0x000000ff0000720c */ /* 0x000fc60000f64270 */
[----:B------:R-:W-:Y:S01]  /*3540*/  IMAD.WIDE.U32 R8, R20, R106, R8 ;  /* 0x0000006a14087225 */ /* 0x000fe200078e0008 */
[----:B---3--:R-:W-:-:S05]  /*3550*/  LOP3.LUT R2, R15, 0xffffe000, RZ, 0xc0, !PT ;  /* 0xffffe0000f027812 */ /* 0x008fca00078ec0ff */
[----:B------:R-:W-:Y:S01]  /*3560*/  FMUL R3, R2, R89 ;  /* 0x0000005902037220 */ /* 0x000fe20000400000 */
[----:B------:R-:W-:-:S03]  /*3570*/  LEA R2, P4, R12, R108, 0x2 ;  /* 0x0000006c0c027211 */ /* 0x000fc600078810ff */
[----:B------:R-:W-:Y:S01]  /*3580*/  FFMA R105, R24, R88, R3 ;  /* 0x0000005818697223 */ /* 0x000fe20000000003 */
[----:B------:R-:W-:-:S04]  /*3590*/  IMAD.IADD R3, R23, 0x1, R13 ;  /* 0x0000000117037824 */ /* 0x000fc800078e020d */
[----:B------:R-:W-:Y:S02]  /*35a0*/  F2FP.TF32.F32.PACK_B R105, R105 ;  /* 0x00000069ff69723e */ /* 0x000fe400024050ff */
[----:B------:R-:W-:-:S03]  /*35b0*/  LEA.HI.X R3, R12, R109, R3, 0x2, P4 ;  /* 0x0000006d0c037211 */ /* 0x000fc600020f1403 */
[----:B------:R0:W-:Y:S01]  /*35c0*/  @P2 STG.E desc[UR54][R6.64], R105 ;  /* 0x0000006906002986 */ /* 0x0001e2000c101936 */
[----:B------:R-:W-:Y:S05]  /*35d0*/  @!P3 BRA `(.L_x_45) ;  /* 0x000000000004b947 */ /* 0x000fea0003800000 */
[----:B------:R1:W5:Y:S02]  /*35e0*/  LDG.E.LTC128B R15, desc[UR54][R2.64+0x4] ;  /* 0x00000436020f7981 */ /* 0x000364000c1e1920 */
.L_x_45:
[----:B------:R-:W-:Y:S05]  /*35f0*/  BSYNC B1 ;  /* 0x0000000000017941 */ /* 0x000fea0003800000 */
.L_x_44:
[----:B-----5:R-:W-:Y:S01]  /*3600*/  LOP3.LUT R12, R15, 0xffffe000, RZ, 0xc0, !PT ;  /* 0xffffe0000f0c7812 */ /* 0x020fe200078ec0ff */
[----:B------:R-:W-:Y:S01]  /*3610*/  IMAD.IADD R21, R21, 0x1, R9 ;  /* 0x0000000115157824 */ /* 0x000fe200078e0209 */
[----:B------:R-:W-:Y:S02]  /*3620*/  IADD3 R4, P2, R4, R8, RZ ;  /* 0x0000000804047210 */ /* 0x000fe40007f5e0ff */
[----:B------:R-:W-:Y:S01]  /*3630*/  ISETP.GT.AND P0, PT, R0, 0x8, P0 ;  /* 0x000000080000780c */ /* 0x000fe20000704270 */
[----:B------:R-:W-:Y:S02]  /*3640*/  FMUL R12, R12, R89 ;  /* 0x000000590c0c7220 */ /* 0x000fe40000400000 */
[----:B------:R-:W-:Y:S02]  /*3650*/  IMAD.X R5, R21, 0x1, R5, P2 ;  /* 0x0000000115057824 */ /* 0x000fe400010e0605 */
[----:B------:R-:W-:Y:S01]  /*3660*/  FFMA R25, R25, R88, R12 ;  /* 0x0000005819197223 */ /* 0x000fe2000000000c */
[----:B------:R-:W-:-:S04]  /*3670*/  LEA R12, P2, R4, R108, 0x2 ;  /* 0x0000006c040c7211 */ /* 0x000fc800078410ff */
[----:B------:R-:W-:Y:S01]  /*3680*/  LEA.HI.X R13, R4, R109, R5, 0x2, P2 ;  /* 0x0000006d040d7211 */ /* 0x000fe200010f1405 */
[----:B------:R-:W-:Y:S01]  /*3690*/  @P3 IMAD.MOV.U32 R4, RZ, RZ, R6 ;  /* 0x000000ffff043224 */ /* 0x000fe200078e0006 */
[----:B------:R-:W-:Y:S01]  /*36a0*/  F2FP.TF32.F32.PACK_B R25, R25 ;  /* 0x00000019ff19723e */ /* 0x000fe200024050ff */
[----:B------:R-:W-:-:S05]  /*36b0*/  @P3 IMAD.MOV.U32 R5, RZ, RZ, R7 ;  /* 0x000000ffff053224 */ /* 0x000fca00078e0007 */
[----:B------:R3:W-:Y:S04]  /*36c0*/  @P3 STG.E desc[UR54][R4.64+0x4], R25 ;  /* 0x0000041904003986 */ /* 0x0007e8000c101936 */
[----:B------:R-:W4:Y:S01]  /*36d0*/  @P0 LDG.E.LTC128B R15, desc[UR54][R12.64] ;  /* 0x000000360c0f0981 */ /* 0x000f22000c1e1920 */
[----:B------:R-:W-:Y:S01]  /*36e0*/  IADD3 R10, P2, P3, R92, R8, R10 ;  /* 0x000000085c0a7210 */ /* 0x000fe20007b5e00a */
[----:B------:R-:W-:Y:S01]  /*36f0*/  BSSY B1, `(.L_x_46) ;  /* 0x0000011000017945 */ /* 0x000fe20003800000 */
[----:B------:R-:W-:Y:S02]  /*3700*/  ISETP.GT.AND P1, PT, R0, 0x8, P1 ;  /* 0x000000080000780c */ /* 0x000fe40000f24270 */
[----:B------:R-:W-:-:S03]  /*3710*/  IADD3.X R11, R93, R21, R11, P2, P3 ;  /* 0x000000155d0b7210 */ /* 0x000fc600017e640b */
[----:B------:R-:W-:Y:S01]  /*3720*/  IMAD.WIDE.U32 R10, R19, R104, R10 ;  /* 0x00000068130a7225 */ /* 0x000fe200078e000a */
[----:B------:R-:W-:-:S03]  /*3730*/  SHF.L.U64.HI R19, R96, 0x2, R95 ;  /* 0x0000000260137819 */ /* 0x000fc6000001025f */
[----:B------:R-:W-:Y:S01]  /*3740*/  IMAD.IADD R11, R23, 0x1, R11 ;  /* 0x00000001170b7824 */ /* 0x000fe200078e020b */
[----:B---3--:R-:W-:-:S04]  /*3750*/  LEA R4, P3, R10, R108, 0x2 ;  /* 0x0000006c0a047211 */ /* 0x008fc800078610ff */
[----:B------:R-:W-:Y:S02]  /*3760*/  LEA.HI.X R5, R10, R109, R11, 0x2, P3 ;  /* 0x0000006d0a057211 */ /* 0x000fe400018f140b */
[----:B----4-:R-:W-:-:S05]  /*3770*/  LOP3.LUT R8, R15, 0xffffe000, RZ, 0xc0, !PT ;  /* 0xffffe0000f087812 */ /* 0x010fca00078ec0ff */
[----:B------:R-:W-:Y:S01]  /*3780*/  FMUL R9, R8, R89 ;  /* 0x0000005908097220 */ /* 0x000fe20000400000 */
[----:B------:R-:W-:-:S03]  /*3790*/  LEA R8, P2, R96, R6, 0x2 ;  /* 0x0000000660087211 */ /* 0x000fc600078410ff */
[----:B------:R-:W-:Y:S02]  /*37a0*/  FFMA R21, R26, R88, R9 ;  /* 0x000000581a157223 */ /* 0x000fe40000000009 */
[----:B------:R-:W-:-:S03]  /*37b0*/  IMAD.X R9, R19, 0x1, R7, P2 ;  /* 0x0000000113097824 */ /* 0x000fc600010e0607 */
[----:B------:R-:W-:-:S05]  /*37c0*/  F2FP.TF32.F32.PACK_B R21, R21 ;  /* 0x00000015ff15723e */ /* 0x000fca00024050ff */
[----:B------:R3:W-:Y:S01]  /*37d0*/  @P0 STG.E desc[UR54][R8.64], R21 ;  /* 0x0000001508000986 */ /* 0x0007e2000c101936 */
[----:B------:R-:W-:Y:S05]  /*37e0*/  @!P1 BRA `(.L_x_47) ;  /* 0x0000000000049947 */ /* 0x000fea0003800000 */
[----:B------:R4:W5:Y:S02]  /*37f0*/  LDG.E.LTC128B R15, desc[UR54][R4.64+0x4] ;  /* 0x00000436040f7981 */ /* 0x000964000c1e1920 */
.L_x_47:
[----:B------:R-:W-:Y:S05]  /*3800*/  BSYNC B1 ;  /* 0x0000000000017941 */ /* 0x000fea0003800000 */
.L_x_46:
[----:B-----5:R-:W-:Y:S01]  /*3810*/  LOP3.LUT R10, R15, 0xffffe000, RZ, 0xc0, !PT ;  /* 0xffffe0000f0a7812 */ /* 0x020fe200078ec0ff */
[----:B------:R-:W-:Y:S01]  /*3820*/  BSSY B1, `(.L_x_48) ;  /* 0x0000009000017945 */ /* 0x000fe20003800000 */
[----:B------:R-:W-:-:S03]  /*3830*/  ISETP.GT.AND P0, PT, R14, 0x8, PT ;  /* 0x000000080e00780c */ /* 0x000fc60003f04270 */
[----:B------:R-:W-:Y:S01]  /*3840*/  FMUL R10, R10, R89 ;  /* 0x000000590a0a7220 */ /* 0x000fe20000400000 */
[----:B------:R-:W-:-:S03]  /*3850*/  ISETP.GT.AND P2, PT, R0, RZ, P0 ;  /* 0x000000ff0000720c */ /* 0x000fc60000744270 */
[----:B------:R-:W-:-:S05]  /*3860*/  FFMA R27, R27, R88, R10 ;  /* 0x000000581b1b7223 */ /* 0x000fca000000000a */
[----:B------:R-:W-:-:S05]  /*3870*/  F2FP.TF32.F32.PACK_B R27, R27 ;  /* 0x0000001bff1b723e */ /* 0x000fca00024050ff */
[----:B------:R0:W-:Y:S01]  /*3880*/  @P1 STG.E desc[UR54][R8.64+0x4], R27 ;  /* 0x0000041b08001986 */ /* 0x0001e2000c101936 */
[----:B------:R-:W-:Y:S05]  /*3890*/  @!P2 BRA `(.L_x_49) ;  /* 0x000000000004a947 */ /* 0x000fea0003800000 */
[----:B------:R0:W5:Y:S02]  /*38a0*/  LDG.E.LTC128B R15, desc[UR54][R2.64+0x20] ;  /* 0x00002036020f7981 */ /* 0x000164000c1e1920 */
.L_x_49:
[----:B------:R-:W-:Y:S05]  /*38b0*/  BSYNC B1 ;  /* 0x0000000000017941 */ /* 0x000fea0003800000 */
.L_x_48:
        /* <DEDUP_REMOVED lines=10> */
.L_x_51:
[----:B------:R-:W-:Y:S05]  /*3960*/  BSYNC B1 ;  /* 0x0000000000017941 */ /* 0x000fea0003800000 */
.L_x_50:
[----:B-----5:R-:W-:Y:S01]  /*3970*/  LOP3.LUT R10, R15, 0xffffe000, RZ, 0xc0, !PT ;  /* 0xffffe0000f0a7812 */ /* 0x020fe200078ec0ff */
[----:B------:R-:W-:Y:S01]  /*3980*/  BSSY B1, `(.L_x_52) ;  /* 0x0000008000017945 */ /* 0x000fe20003800000 */
[----:B------:R-:W-:-:S03]  /*3990*/  ISETP.GT.AND P0, PT, R0, 0x8, P0 ;  /* 0x000000080000780c */ /* 0x000fc60000704270 */
[----:B------:R-:W-:-:S04]  /*39a0*/  FMUL R10, R10, R89 ;  /* 0x000000590a0a7220 */ /* 0x000fc80000400000 */
[----:B------:R-:W-:-:S05]  /*39b0*/  FFMA R29, R29, R88, R10 ;  /* 0x000000581d1d7223 */ /* 0x000fca000000000a */
[----:B------:R-:W-:-:S05]  /*39c0*/  F2FP.TF32.F32.PACK_B R29, R29 ;  /* 0x0000001dff1d723e */ /* 0x000fca00024050ff */
[----:B------:R0:W-:Y:S01]  /*39d0*/  @P3 STG.E desc[UR54][R6.64+0x24], R29 ;  /* 0x0000241d06003986 */ /* 0x0001e2000c101936 */
[----:B------:R-:W-:Y:S05]  /*39e0*/  @!P0 BRA `(.L_x_53) ;  /* 0x0000000000048947 */ /* 0x000fea0003800000 */
[----:B------:R0:W5:Y:S02]  /*39f0*/  LDG.E.LTC128B R15, desc[UR54][R4.64+0x20] ;  /* 0x00002036040f7981 */ /* 0x000164000c1e1920 */
.L_x_53:
[----:B------:R-:W-:Y:S05]  /*3a00*/  BSYNC B1 ;  /* 0x0000000000017941 */ /* 0x000fea0003800000 */
.L_x_52:
[----:B-----5:R-:W-:Y:S01]  /*3a10*/  LOP3.LUT R10, R15, 0xffffe000, RZ, 0xc0, !PT ;  /* 0xffffe0000f0a7812 */ /* 0x020fe200078ec0ff */
[----:B------:R-:W-:Y:S01]  /*3a20*/  BSSY B1, `(.L_x_54) ;  /* 0x0000008000017945 */ /* 0x000fe20003800000 */
[----:B------:R-:W-:-:S03]  /*3a30*/  ISETP.GT.AND P1, PT, R0, 0x8, P1 ;  /* 0x000000080000780c */ /* 0x000fc60000f24270 */
[----:B0-----:R-:W-:-:S04]  /*3a40*/  FMUL R11, R10, R89 ;  /* 0x000000590a0b7220 */ /* 0x001fc80000400000 */
[----:B------:R-:W-:-:S05]  /*3a50*/  FFMA R11, R30, R88, R11 ;  /* 0x000000581e0b7223 */ /* 0x000fca000000000b */
[----:B------:R-:W-:-:S05]  /*3a60*/  F2FP.TF32.F32.PACK_B R11, R11 ;  /* 0x0000000bff0b723e */ /* 0x000fca00024050ff */
[----:B------:R0:W-:Y:S01]  /*3a70*/  @P0 STG.E desc[UR54][R8.64+0x20], R11 ;  /* 0x0000200b08000986 */ /* 0x0001e2000c101936 */
[----:B------:R-:W-:Y:S05]  /*3a80*/  @!P1 BRA `(.L_x_55) ;  /* 0x0000000000049947 */ /* 0x000fea0003800000 */
[----:B------:R0:W5:Y:S02]  /*3a90*/  LDG.E.LTC128B R15, desc[UR54][R4.64+0x24] ;  /* 0x00002436040f7981 */ /* 0x000164000c1e1920 */
.L_x_55:
[----:B------:R-:W-:Y:S05]  /*3aa0*/  BSYNC B1 ;  /* 0x0000000000017941 */ /* 0x000fea0003800000 */
.L_x_54:
        /* <DEDUP_REMOVED lines=10> */
.L_x_57:
[----:B------:R-:W-:Y:S05]  /*3b50*/  BSYNC B1 ;  /* 0x0000000000017941 */ /* 0x000fea0003800000 */
.L_x_56:
[----:B-----5:R-:W-:Y:S01]  /*3b60*/  LOP3.LUT R10, R15, 0xffffe000, RZ, 0xc0, !PT ;  /* 0xffffe0000f0a7812 */ /* 0x020fe200078ec0ff */
[----:B------:R-:W-:Y:S01]  /*3b70*/  BSSY B1, `(.L_x_58) ;  /* 0x0000009000017945 */ /* 0x000fe20003800000 */
[----:B------:R-:W-:-:S03]  /*3b80*/  ISETP.GT.AND P1, PT, R14, 0x11, PT ;  /* 0x000000110e00780c */ /* 0x000fc60003f24270 */
[----:B0-----:R-:W-:Y:S01]  /*3b90*/  FMUL R11, R10, R89 ;  /* 0x000000590a0b7220 */ /* 0x001fe20000400000 */
[----:B------:R-:W-:-:S03]  /*3ba0*/  ISETP.GT.AND P3, PT, R0, RZ, P1 ;  /* 0x000000ff0000720c */ /* 0x000fc60000f64270 */
[----:B------:R-:W-:-:S05]  /*3bb0*/  FFMA R11, R32, R88, R11 ;  /* 0x00000058200b7223 */ /* 0x000fca000000000b */
[----:B------:R-:W-:-:S05]  /*3bc0*/  F2FP.TF32.F32.PACK_B R11, R11 ;  /* 0x0000000bff0b723e */ /* 0x000fca00024050ff */
[----:B------:R0:W-:Y:S01]  /*3bd0*/  @P2 STG.E desc[UR54][R6.64+0x40], R11 ;  /* 0x0000400b06002986 */ /* 0x0001e2000c101936 */
[----:B------:R-:W-:Y:S05]  /*3be0*/  @!P3 BRA `(.L_x_59) ;  /* 0x000000000004b947 */ /* 0x000fea0003800000 */
[----:B------:R0:W5:Y:S02]  /*3bf0*/  LDG.E.LTC128B R15, desc[UR54][R2.64+0x44] ;  /* 0x00004436020f7981 */ /* 0x000164000c1e1920 */
.L_x_59:
[----:B------:R-:W-:Y:S05]  /*3c00*/  BSYNC B1 ;  /* 0x0000000000017941 */ /* 0x000fea0003800000 */
.L_x_58:
        /* <DEDUP_REMOVED lines=9> */
.L_x_61:
[----:B------:R-:W-:Y:S05]  /*3ca0*/  BSYNC B1 ;  /* 0x0000000000017941 */ /* 0x000fea0003800000 */
.L_x_60:
        /* <DEDUP_REMOVED lines=9> */
.L_x_63:
[----:B------:R-:W-:Y:S05]  /*3d40*/  BSYNC B1 ;  /* 0x0000000000017941 */ /* 0x000fea0003800000 */
.L_x_62:
        /* <DEDUP_REMOVED lines=10> */
.L_x_65:
[----:B------:R-:W-:Y:S05]  /*3df0*/  BSYNC B1 ;  /* 0x0000000000017941 */ /* 0x000fea0003800000 */
.L_x_64:
        /* <DEDUP_REMOVED lines=10> */
.L_x_67:
[----:B------:R-:W-:Y:S05]  /*3ea0*/  BSYNC B1 ;  /* 0x0000000000017941 */ /* 0x000fea0003800000 */
.L_x_66:
        /* <DEDUP_REMOVED lines=9> */
.L_x_69:
[----:B------:R-:W-:Y:S05]  /*3f40*/  BSYNC B1 ;  /* 0x0000000000017941 */ /* 0x000fea0003800000 */
.L_x_68:
        /* <DEDUP_REMOVED lines=9> */
.L_x_71:
[----:B------:R-:W-:Y:S05]  /*3fe0*/  BSYNC B1 ;  /* 0x0000000000017941 */ /* 0x000fea0003800000 */
.L_x_70:
        /* <DEDUP_REMOVED lines=10> */
.L_x_73:
[----:B------:R-:W-:Y:S05]  /*4090*/  BSYNC B1 ;  /* 0x0000000000017941 */ /* 0x000fea0003800000 */
.L_x_72:
        /* <DEDUP_REMOVED lines=10> */
.L_x_75:
[----:B------:R-:W-:Y:S05]  /*4140*/  BSYNC B1 ;  /* 0x0000000000017941 */ /* 0x000fea0003800000 */
.L_x_74:
        /* <DEDUP_REMOVED lines=9> */
.L_x_77:
[----:B------:R-:W-:Y:S05]  /*41e0*/  BSYNC B1 ;  /* 0x0000000000017941 */ /* 0x000fea0003800000 */
.L_x_76:
        /* <DEDUP_REMOVED lines=9> */
.L_x_79:
[----:B------:R-:W-:Y:S05]  /*4280*/  BSYNC B1 ;  /* 0x0000000000017941 */ /* 0x000fea0003800000 */
.L_x_78:
        /* <DEDUP_REMOVED lines=10> */
.L_x_81:
[----:B------:R-:W-:Y:S05]  /*4330*/  BSYNC B1 ;  /* 0x0000000000017941 */ /* 0x000fea0003800000 */
.L_x_80:
        /* <DEDUP_REMOVED lines=10> */
.L_x_83:
[----:B------:R-:W-:Y:S05]  /*43e0*/  BSYNC B1 ;  /* 0x0000000000017941 */ /* 0x000fea0003800000 */
.L_x_82:
        /* <DEDUP_REMOVED lines=9> */
.L_x_85:
[----:B------:R-:W-:Y:S05]  /*4480*/  BSYNC B1 ;  /* 0x0000000000017941 */ /* 0x000fea0003800000 */
.L_x_84:
        /* <DEDUP_REMOVED lines=9> */
.L_x_87:
[----:B------:R-:W-:Y:S05]  /*4520*/  BSYNC B1 ;  /* 0x0000000000017941 */ /* 0x000fea0003800000 */
.L_x_86:
        /* <DEDUP_REMOVED lines=10> */
.L_x_89:
[----:B------:R-:W-:Y:S05]  /*45d0*/  BSYNC B1 ;  /* 0x0000000000017941 */ /* 0x000fea0003800000 */
.L_x_88:
        /* <DEDUP_REMOVED lines=10> */
.L_x_91:
[----:B------:R-:W-:Y:S05]  /*4680*/  BSYNC B1 ;  /* 0x0000000000017941 */ /* 0x000fea0003800000 */
.L_x_90:
        /* <DEDUP_REMOVED lines=9> */
.L_x_93:
[----:B------:R-:W-:Y:S05]  /*4720*/  BSYNC B1 ;  /* 0x0000000000017941 */ /* 0x000fea0003800000 */
.L_x_92:
        /* <DEDUP_REMOVED lines=9> */
.L_x_95:
[----:B------:R-:W-:Y:S05]  /*47c0*/  BSYNC B1 ;  /* 0x0000000000017941 */ /* 0x000fea0003800000 */
.L_x_94:
        /* <DEDUP_REMOVED lines=10> */
.L_x_97:
[----:B------:R-:W-:Y:S05]  /*4870*/  BSYNC B1 ;  /* 0x0000000000017941 */ /* 0x000fea0003800000 */
.L_x_96:
        /* <DEDUP_REMOVED lines=10> */
.L_x_99:
[----:B------:R-:W-:Y:S05]  /*4920*/  BSYNC B1 ;  /* 0x0000000000017941 */ /* 0x000fea0003800000 */
.L_x_98:
        /* <DEDUP_REMOVED lines=9> */
.L_x_101:
[----:B------:R-:W-:Y:S05]  /*49c0*/  BSYNC B1 ;  /* 0x0000000000017941 */ /* 0x000fea0003800000 */
.L_x_100:
        /* <DEDUP_REMOVED lines=9> */
.L_x_103:
[----:B------:R-:W-:Y:S05]  /*4a60*/  BSYNC B1 ;  /* 0x0000000000017941 */ /* 0x000fea0003800000 */
.L_x_102:
        /* <DEDUP_REMOVED lines=10> */
.L_x_105:
[----:B------:R-:W-:Y:S05]  /*4b10*/  BSYNC B1 ;  /* 0x0000000000017941 */ /* 0x000fea0003800000 */
.L_x_104:
        /* <DEDUP_REMOVED lines=10> */
.L_x_107:
[----:B------:R-:W-:Y:S05]  /*4bc0*/  BSYNC B1 ;  /* 0x0000000000017941 */ /* 0x000fea0003800000 */
.L_x_106:
        /* <DEDUP_REMOVED lines=9> */
.L_x_109:
[----:B------:R-:W-:Y:S05]  /*4c60*/  BSYNC B1 ;  /* 0x0000000000017941 */ /* 0x000fea0003800000 */
.L_x_108:
        /* <DEDUP_REMOVED lines=9> */
.L_x_111:
[----:B------:R-:W-:Y:S05]  /*4d00*/  BSYNC B1 ;  /* 0x0000000000017941 */ /* 0x000fea0003800000 */
.L_x_110:
        /* <DEDUP_REMOVED lines=10> */
.L_x_113:
[----:B------:R-:W-:Y:S05]  /*4db0*/  BSYNC B1 ;  /* 0x0000000000017941 */ /* 0x000fea0003800000 */
.L_x_112:
        /* <DEDUP_REMOVED lines=10> */
.L_x_115:
[----:B------:R-:W-:Y:S05]  /*4e60*/  BSYNC B1 ;  /* 0x0000000000017941 */ /* 0x000fea0003800000 */
.L_x_114:
        /* <DEDUP_REMOVED lines=9> */
.L_x_117:
[----:B------:R-:W-:Y:S05]  /*4f00*/  BSYNC B1 ;  /* 0x0000000000017941 */ /* 0x000fea0003800000 */
.L_x_116:
        /* <DEDUP_REMOVED lines=9> */
.L_x_119:
[----:B------:R-:W-:Y:S05]  /*4fa0*/  BSYNC B1 ;  /* 0x0000000000017941 */ /* 0x000fea0003800000 */
.L_x_118:
        /* <DEDUP_REMOVED lines=10> */
.L_x_121:
[----:B------:R-:W-:Y:S05]  /*5050*/  BSYNC B1 ;  /* 0x0000000000017941 */ /* 0x000fea0003800000 */
.L_x_120:
        /* <DEDUP_REMOVED lines=10> */
.L_x_123:
[----:B------:R-:W-:Y:S05]  /*5100*/  BSYNC B1 ;  /* 0x0000000000017941 */ /* 0x000fea0003800000 */
.L_x_122:
        /* <DEDUP_REMOVED lines=9> */
.L_x_125:
[----:B------:R-:W-:Y:S05]  /*51a0*/  BSYNC B1 ;  /* 0x0000000000017941 */ /* 0x000fea0003800000 */
.L_x_124:
        /* <DEDUP_REMOVED lines=9> */
.L_x_127:
[----:B------:R-:W-:Y:S05]  /*5240*/  BSYNC B1 ;  /* 0x0000000000017941 */ /* 0x000fea0003800000 */
.L_x_126:
        /* <DEDUP_REMOVED lines=10> */
.L_x_129:
[----:B------:R-:W-:Y:S05]  /*52f0*/  BSYNC B1 ;  /* 0x0000000000017941 */ /* 0x000fea0003800000 */
.L_x_128:
        /* <DEDUP_REMOVED lines=10> */
.L_x_131:
[----:B------:R-:W-:Y:S05]  /*53a0*/  BSYNC B1 ;  /* 0x0000000000017941 */ /* 0x000fea0003800000 */
.L_x_130:
        /* <DEDUP_REMOVED lines=9> */
.L_x_133:
[----:B------:R-:W-:Y:S05]  /*5440*/  BSYNC B1 ;  /* 0x0000000000017941 */ /* 0x000fea0003800000 */
.L_x_132:
        /* <DEDUP_REMOVED lines=9> */
.L_x_135:
[----:B------:R-:W-:Y:S05]  /*54e0*/  BSYNC B1 ;  /* 0x0000000000017941 */ /* 0x000fea0003800000 */
.L_x_134:
        /* <DEDUP_REMOVED lines=10> */
.L_x_137:
[----:B------:R-:W-:Y:S05]  /*5590*/  BSYNC B1 ;  /* 0x0000000000017941 */ /* 0x000fea0003800000 */
.L_x_136:
        /* <DEDUP_REMOVED lines=10> */
.L_x_139:
[----:B------:R-:W-:Y:S05]  /*5640*/  BSYNC B1 ;  /* 0x0000000000017941 */ /* 0x000fea0003800000 */
.L_x_138:
        /* <DEDUP_REMOVED lines=9> */
.L_x_141:
[----:B------:R-:W-:Y:S05]  /*56e0*/  BSYNC B1 ;  /* 0x0000000000017941 */ /* 0x000fea0003800000 */
.L_x_140:
        /* <DEDUP_REMOVED lines=9> */
.L_x_143:
[----:B------:R-:W-:Y:S05]  /*5780*/  BSYNC B1 ;  /* 0x0000000000017941 */ /* 0x000fea0003800000 */
.L_x_142:
        /* <DEDUP_REMOVED lines=10> */
.L_x_145:
[----:B------:R-:W-:Y:S05]  /*5830*/  BSYNC B1 ;  /* 0x0000000000017941 */ /* 0x000fea0003800000 */
.L_x_144:
        /* <DEDUP_REMOVED lines=10> */
.L_x_147:
[----:B------:R-:W-:Y:S05]  /*58e0*/  BSYNC B1 ;  /* 0x0000000000017941 */ /* 0x000fea0003800000 */
.L_x_146:
        /* <DEDUP_REMOVED lines=9> */
.L_x_149:
[----:B------:R-:W-:Y:S05]  /*5980*/  BSYNC B1 ;  /* 0x0000000000017941 */ /* 0x000fea0003800000 */
.L_x_148:
        /* <DEDUP_REMOVED lines=9> */
.L_x_151:
[----:B------:R-:W-:Y:S05]  /*5a20*/  BSYNC B1 ;  /* 0x0000000000017941 */ /* 0x000fea0003800000 */
.L_x_150:
        /* <DEDUP_REMOVED lines=10> */
.L_x_153:
[----:B------:R-:W-:Y:S05]  /*5ad0*/  BSYNC B1 ;  /* 0x0000000000017941 */ /* 0x000fea0003800000 */
.L_x_152:
        /* <DEDUP_REMOVED lines=10> */
.L_x_155:
[----:B------:R-:W-:Y:S05]  /*5b80*/  BSYNC B1 ;  /* 0x0000000000017941 */ /* 0x000fea0003800000 */
.L_x_154:
        /* <DEDUP_REMOVED lines=9> */
.L_x_157:
[----:B------:R-:W-:Y:S05]  /*5c20*/  BSYNC B1 ;  /* 0x0000000000017941 */ /* 0x000fea0003800000 */
.L_x_156:
        /* <DEDUP_REMOVED lines=9> */
.L_x_159:
[----:B------:R-:W-:Y:S05]  /*5cc0*/  BSYNC B1 ;  /* 0x0000000000017941 */ /* 0x000fea0003800000 */
.L_x_158:
        /* <DEDUP_REMOVED lines=10> */
.L_x_161:
[----:B------:R-:W-:Y:S05]  /*5d70*/  BSYNC B1 ;  /* 0x0000000000017941 */ /* 0x000fea0003800000 */
.L_x_160:
        /* <DEDUP_REMOVED lines=10> */
.L_x_163:
[----:B------:R-:W-:Y:S05]  /*5e20*/  BSYNC B1 ;  /* 0x0000000000017941 */ /* 0x000fea0003800000 */
.L_x_162:
[----:B01---5:R-:W-:Y:S01]  /*5e30*/  LOP3.LUT R2, R15, 0xffffe000, RZ, 0xc0, !PT ;  /* 0xffffe0000f027812 */ /* 0x023fe200078ec0ff */
        /* <DEDUP_REMOVED lines=8> */
.L_x_165:
[----:B------:R-:W-:Y:S05]  /*5ec0*/  BSYNC B1 ;  /* 0x0000000000017941 */ /* 0x000fea0003800000 */
.L_x_164:
[----:B-----5:R-:W-:Y:S01]  /*5ed0*/  LOP3.LUT R2, R15, 0xffffe000, RZ, 0xc0, !PT ;  /* 0xffffe0000f027812 */ /* 0x020fe200078ec0ff */
[----:B------:R-:W-:Y:S01]  /*5ee0*/  BSSY B1, `(.L_x_166) ;  /* 0x000000a000017945 */ /* 0x000fe20003800000 */
[----:B------:R-:W-:-:S03]  /*5ef0*/  ISETP.GT.AND P1, PT, R0, 0x8, P1 ;  /* 0x000000080000780c */ /* 0x000fc60000f24270 */
[----:B------:R-:W-:Y:S01]  /*5f00*/  FMUL R3, R2, R89 ;  /* 0x0000005902037220 */ /* 0x000fe20000400000 */
[----:B------:R-:W-:-:S03]  /*5f10*/  @P0 IMAD.MOV.U32 R2, RZ, RZ, R8 ;  /* 0x000000ffff020224 */ /* 0x000fc600078e0008 */
[----:B0-----:R-:W-:Y:S01]  /*5f20*/  FFMA R7, R86, R88, R3 ;  /* 0x0000005856077223 */ /* 0x001fe20000000003 */
[----:B------:R-:W-:-:S04]  /*5f30*/  @P0 IMAD.MOV.U32 R3, RZ, RZ, R9 ;  /* 0x000000ffff030224 */ /* 0x000fc800078e0009 */
[----:B------:R-:W-:-:S05]  /*5f40*/  F2FP.TF32.F32.PACK_B R7, R7 ;  /* 0x00000007ff07723e */ /* 0x000fca00024050ff */
[----:B------:R0:W-:Y:S01]  /*5f50*/  @P0 STG.E desc[UR54][R2.64+0x1e0], R7 ;  /* 0x0001e00702000986 */ /* 0x0001e2000c101936 */
[----:B------:R-:W-:Y:S05]  /*5f60*/  @!P1 BRA `(.L_x_167) ;  /* 0x0000000000049947 */ /* 0x000fea0003800000 */
[----:B------:R0:W5:Y:S02]  /*5f70*/  LDG.E.LTC128B R15, desc[UR54][R4.64+0x1e4] ;  /* 0x0001e436040f7981 */ /* 0x000164000c1e1920 */
.L_x_167:
[----:B------:R-:W-:Y:S05]  /*5f80*/  BSYNC B1 ;  /* 0x0000000000017941 */ /* 0x000fea0003800000 */
.L_x_166:
[----:B------:R-:W-:Y:S05]  /*5f90*/  @!P1 BRA `(.L_x_168) ;  /* 0x0000001000b09947 */ /* 0x000fea0003800000 */
[----:B-----5:R-:W-:-:S05]  /*5fa0*/  LOP3.LUT R0, R15, 0xffffe000, RZ, 0xc0, !PT ;  /* 0xffffe0000f007812 */ /* 0x020fca00078ec0ff */
[----:B------:R-:W-:-:S04]  /*5fb0*/  FMUL R0, R0, R89 ;  /* 0x0000005900007220 */ /* 0x000fc80000400000 */
[----:B------:R-:W-:-:S05]  /*5fc0*/  FFMA R87, R87, R88, R0 ;  /* 0x0000005857577223 */ /* 0x000fca0000000000 */
[----:B------:R-:W-:-:S05]  /*5fd0*/  F2FP.TF32.F32.PACK_B R87, R87 ;  /* 0x00000057ff57723e */ /* 0x000fca00024050ff */
[----:B------:R0:W-:Y:S01]  /*5fe0*/  STG.E desc[UR54][R8.64+0x1e4], R87 ;  /* 0x0001e45708007986 */ /* 0x0001e2000c101936 */
[----:B------:R-:W-:Y:S05]  /*5ff0*/  BRA `(.L_x_168) ;  /* 0x0000001000987947 */ /* 0x000fea0003800000 */
.L_x_43:
[----:B------:R-:W-:Y:S01]  /*6000*/  ISETP.GT.AND P4, PT, R14, 0x1, PT ;  /* 0x000000010e00780c */ /* 0x000fe20003f84270 */
[----:B------:R-:W-:Y:S01]  /*6010*/  ULDC.64 UR4, c[0x0][0x5c0] ;  /* 0x0001700000047ab9 */ /* 0x000fe20000000a00 */
[-C--:B------:R-:W-:Y:S01]  /*6020*/  FMUL R9, R24, R88.reuse ;  /* 0x0000005818097220 */ /* 0x080fe20000400000 */
[----:B------:R-:W-:Y:S01]  /*6030*/  LEA R2, P3, R22, UR4, 0x2 ;  /* 0x0000000416027c11 */ /* 0x000fe2000f8610ff */
[-C--:B------:R-:W-:Y:S01]  /*6040*/  FMUL R25, R25, R88.reuse ;  /* 0x0000005819197220 */ /* 0x080fe20000400000 */
[----:B------:R-:W-:Y:S01]  /*6050*/  ISETP.GT.AND P1, PT, R0, RZ, P4 ;  /* 0x000000ff0000720c */ /* 0x000fe20002724270 */
[-C--:B------:R-:W-:Y:S01]  /*6060*/  FMUL R27, R27, R88.reuse ;  /* 0x000000581b1b7220 */ /* 0x080fe20000400000 */
[----:B------:R-:W-:Y:S01]  /*6070*/  LEA.HI.X R3, R22, UR5, R7, 0x2, P3 ;  /* 0x0000000516037c11 */ /* 0x000fe200098f1407 */
[-C--:B------:R-:W-:Y:S01]  /*6080*/  FMUL R7, R26, R88.reuse ;  /* 0x000000581a077220 */ /* 0x080fe20000400000 */
[----:B------:R-:W-:Y:S01]  /*6090*/  F2FP.TF32.F32.PACK_B R9, R9 ;  /* 0x00000009ff09723e */ /* 0x000fe200024050ff */
[-C--:B------:R-:W-:Y:S01]  /*60a0*/  FMUL R29, R29, R88.reuse ;  /* 0x000000581d1d7220 */ /* 0x080fe20000400000 */
[----:B------:R-:W-:Y:S01]  /*60b0*/  F2FP.TF32.F32.PACK_B R25, R25 ;  /* 0x00000019ff19723e */ /* 0x000fe200024050ff */
[----:B------:R-:W-:Y:S01]  /*60c0*/  FMUL R31, R31, R88 ;  /* 0x000000581f1f7220 */ /* 0x000fe20000400000 */
[C---:B------:R-:W-:Y:S01]  /*60d0*/  SHF.L.U64.HI R5, R96.reuse, 0x2, R95 ;  /* 0x0000000260057819 */ /* 0x040fe2000001025f */
[----:B------:R0:W-:Y:S01]  /*60e0*/  @P2 STG.E desc[UR54][R2.64], R9 ;  /* 0x0000000902002986 */ /* 0x0001e2000c101936 */
[----:B------:R-:W-:Y:S01]  /*60f0*/  LEA R4, P3, R96, R2, 0x2 ;  /* 0x0000000260047211 */ /* 0x000fe200078610ff */
[-C--:B------:R-:W-:Y:S01]  /*6100*/  FMUL R11, R32, R88.reuse ;  /* 0x00000058200b7220 */ /* 0x080fe20000400000 */
[C---:B------:R-:W-:Y:S01]  /*6110*/  ISETP.GT.AND P2, PT, R14.reuse, 0x8, PT ;  /* 0x000000080e00780c */ /* 0x040fe20003f44270 */
[----:B------:R-:W-:Y:S01]  /*6120*/  @P1 STG.E desc[UR54][R2.64+0x4], R25 ;  /* 0x0000041902001986 */ /* 0x000fe2000c101936 */
[----:B------:R-:W-:Y:S01]  /*6130*/  ISETP.GT.AND P1, PT, R14, 0x9, PT ;  /* 0x000000090e00780c */ /* 0x000fe20003f24270 */
[----:B------:R-:W-:Y:S01]  /*6140*/  IMAD.X R5, R5, 0x1, R3, P3 ;  /* 0x0000000105057824 */ /* 0x000fe200018e0603 */
[C---:B------:R-:W-:Y:S01]  /*6150*/  ISETP.GT.AND P0, PT, R0.reuse, 0x8, P0 ;  /* 0x000000080000780c */ /* 0x040fe20000704270 */
[-C--:B------:R-:W-:Y:S01]  /*6160*/  FMUL R33, R33, R88.reuse ;  /* 0x0000005821217220 */ /* 0x080fe20000400000 */
[C---:B------:R-:W-:Y:S01]  /*6170*/  ISETP.GT.AND P4, PT, R0.reuse, 0x8, P4 ;  /* 0x000000080000780c */ /* 0x040fe20002784270 */
[-C--:B------:R-:W-:Y:S01]  /*6180*/  FMUL R35, R35, R88.reuse ;  /* 0x0000005823237220 */ /* 0x080fe20000400000 */
[----:B------:R-:W-:Y:S01]  /*6190*/  ISETP.GT.AND P5, PT, R0, RZ, P2 ;  /* 0x000000ff0000720c */ /* 0x000fe200017a4270 */
[-C--:B0-----:R-:W-:Y:S01]  /*61a0*/  FMUL R9, R28, R88.reuse ;  /* 0x000000581c097220 */ /* 0x081fe20000400000 */
[----:B------:R-:W-:Y:S01]  /*61b0*/  ISETP.GT.AND P3, PT, R0, RZ, P1 ;  /* 0x000000ff0000720c */ /* 0x000fe20000f64270 */
[-C--:B------:R-:W-:Y:S01]  /*61c0*/  FMUL R37, R37, R88.reuse ;  /* 0x0000005825257220 */ /* 0x080fe20000400000 */
[----:B------:R-:W-:Y:S01]  /*61d0*/  F2FP.TF32.F32.PACK_B R7, R7 ;  /* 0x00000007ff07723e */ /* 0x000fe200024050ff */
[-C--:B------:R-:W-:Y:S01]  /*61e0*/  FMUL R39, R39, R88.reuse ;  /* 0x0000005827277220 */ /* 0x080fe20000400000 */
[----:B------:R-:W-:Y:S01]  /*61f0*/  F2FP.TF32.F32.PACK_B R27, R27 ;  /* 0x0000001bff1b723e */ /* 0x000fe200024050ff */
[-C--:B------:R-:W-:Y:S01]  /*6200*/  FMUL R41, R41, R88.reuse ;  /* 0x0000005829297220 */ /* 0x080fe20000400000 */
[----:B------:R-:W-:Y:S01]  /*6210*/  F2FP.TF32.F32.PACK_B R9, R9 ;  /* 0x00000009ff09723e */ /* 0x000fe200024050ff */
[----:B------:R0:W-:Y:S01]  /*6220*/  @P0 STG.E desc[UR54][R4.64], R7 ;  /* 0x0000000704000986 */ /* 0x0001e2000c101936 */
[----:B------:R-:W-:Y:S01]  /*6230*/  F2FP.TF32.F32.PACK_B R29, R29 ;  /* 0x0000001dff1d723e */ /* 0x000fe200024050ff */
[-C--:B------:R-:W-:Y:S01]  /*6240*/  FMUL R43, R43, R88.reuse ;  /* 0x000000582b2b7220 */ /* 0x080fe20000400000 */
[----:B------:R-:W-:Y:S01]  /*6250*/  ISETP.GT.AND P0, PT, R14, 0x10, PT ;  /* 0x000000100e00780c */ /* 0x000fe20003f04270 */
[----:B------:R-:W-:Y:S01]  /*6260*/  @P4 STG.E desc[UR54][R4.64+0x4], R27 ;  /* 0x0000041b04004986 */ /* 0x000fe2000c101936 */
[C---:B------:R-:W-:Y:S01]  /*6270*/  ISETP.GT.AND P2, PT, R0.reuse, 0x8, P2 ;  /* 0x000000080000780c */ /* 0x040fe20001744270 */
[-C--:B------:R-:W-:Y:S01]  /*6280*/  FMUL R45, R45, R88.reuse ;  /* 0x000000582d2d7220 */ /* 0x080fe20000400000 */
[C---:B------:R-:W-:Y:S01]  /*6290*/  ISETP.GT.AND P1, PT, R0.reuse, 0x8, P1 ;  /* 0x000000080000780c */ /* 0x040fe20000f24270 */
[----:B------:R1:W-:Y:S01]  /*62a0*/  @P5 STG.E desc[UR54][R2.64+0x20], R9 ;  /* 0x0000200902005986 */ /* 0x0003e2000c101936 */
[----:B------:R-:W-:Y:S01]  /*62b0*/  ISETP.GT.AND P5, PT, R0, RZ, P0 ;  /* 0x000000ff0000720c */ /* 0x000fe200007a4270 */
[-C--:B------:R-:W-:Y:S01]  /*62c0*/  FMUL R47, R47, R88.reuse ;  /* 0x000000582f2f7220 */ /* 0x080fe20000400000 */
[----:B------:R-:W-:Y:S01]  /*62d0*/  F2FP.TF32.F32.PACK_B R31, R31 ;  /* 0x0000001fff1f723e */ /* 0x000fe200024050ff */
[----:B------:R-:W-:Y:S01]  /*62e0*/  @P3 STG.E desc[UR54][R2.64+0x24], R29 ;  /* 0x0000241d02003986 */ /* 0x000fe2000c101936 */
[----:B------:R-:W-:Y:S01]  /*62f0*/  ISETP.GT.AND P3, PT, R14, 0x11, PT ;  /* 0x000000110e00780c */ /* 0x000fe20003f64270 */
[-C--:B0-----:R-:W-:Y:S01]  /*6300*/  FMUL R7, R30, R88.reuse ;  /* 0x000000581e077220 */ /* 0x081fe20000400000 */
[----:B------:R-:W-:Y:S01]  /*6310*/  F2FP.TF32.F32.PACK_B R11, R11 ;  /* 0x0000000bff0b723e */ /* 0x000fe200024050ff */
[-C--:B------:R-:W-:Y:S01]  /*6320*/  FMUL R49, R49, R88.reuse ;  /* 0x0000005831317220 */ /* 0x080fe20000400000 */
[----:B------:R-:W-:Y:S01]  /*6330*/  ISETP.GT.AND P4, PT, R0, RZ, P3 ;  /* 0x000000ff0000720c */ /* 0x000fe20001f84270 */
[-C--:B------:R-:W-:Y:S01]  /*6340*/  FMUL R51, R51, R88.reuse ;  /* 0x0000005833337220 */ /* 0x080fe20000400000 */
[----:B------:R-:W-:Y:S01]  /*6350*/  F2FP.TF32.F32.PACK_B R7, R7 ;  /* 0x00000007ff07723e */ /* 0x000fe200024050ff */
[-C--:B-1----:R-:W-:Y:S01]  /*6360*/  FMUL R9, R36, R88.reuse ;  /* 0x0000005824097220 */ /* 0x082fe20000400000 */
[----:B------:R-:W-:Y:S01]  /*6370*/  F2FP.TF32.F32.PACK_B R33, R33 ;  /* 0x00000021ff21723e */ /* 0x000fe200024050ff */
[-C--:B------:R-:W-:Y:S01]  /*6380*/  FMUL R53, R53, R88.reuse ;  /* 0x0000005835357220 */ /* 0x080fe20000400000 */
[----:B------:R-:W-:Y:S01]  /*6390*/  ISETP.GT.AND P0, PT, R0, 0x8, P0 ;  /* 0x000000080000780c */ /* 0x000fe20000704270 */
[----:B------:R0:W-:Y:S01]  /*63a0*/  @P2 STG.E desc[UR54][R4.64+0x20], R7 ;  /* 0x0000200704002986 */ /* 0x0001e2000c101936 */
[C---:B------:R-:W-:Y:S01]  /*63b0*/  ISETP.GT.AND P2, PT, R14.reuse, 0x19, PT ;  /* 0x000000190e00780c */ /* 0x040fe20003f44270 */
[-C--:B------:R-:W-:Y:S01]  /*63c0*/  FMUL R55, R55, R88.reuse ;  /* 0x0000005837377220 */ /* 0x080fe20000400000 */
[----:B------:R-:W-:Y:S01]  /*63d0*/  F2FP.TF32.F32.PACK_B R35, R35 ;  /* 0x00000023ff23723e */ /* 0x000fe200024050ff */
[----:B------:R-:W-:Y:S01]  /*63e0*/  @P1 STG.E desc[UR54][R4.64+0x24], R31 ;  /* 0x0000241f04001986 */ /* 0x000fe2000c101936 */
[----:B------:R-:W-:Y:S01]  /*63f0*/  ISETP.GT.AND P1, PT, R14, 0x18, PT ;  /* 0x000000180e00780c */ /* 0x000fe20003f24270 */
[-C--:B------:R-:W-:Y:S01]  /*6400*/  FMUL R57, R57, R88.reuse ;  /* 0x0000005839397220 */ /* 0x080fe20000400000 */
[----:B------:R-:W-:Y:S01]  /*6410*/  F2FP.TF32.F32.PACK_B R9, R9 ;  /* 0x00000009ff09723e */ /* 0x000fe200024050ff */
[----:B------:R1:W-:Y:S01]  /*6420*/  @P5 STG.E desc[UR54][R2.64+0x40], R11 ;  /* 0x0000400b02005986 */ /* 0x0003e2000c101936 */
[C---:B------:R-:W-:Y:S01]  /*6430*/  ISETP.GT.AND P5, PT, R0.reuse, RZ, P1 ;  /* 0x000000ff0000720c */ /* 0x040fe20000fa4270 */
[-C--:B------:R-:W-:Y:S01]  /*6440*/  FMUL R59, R59, R88.reuse ;  /* 0x000000583b3b7220 */ /* 0x080fe20000400000 */
[----:B------:R-:W-:Y:S01]  /*6450*/  F2FP.TF32.F32.PACK_B R37, R37 ;  /* 0x00000025ff25723e */ /* 0x000fe200024050ff */
[----:B------:R-:W-:Y:S01]  /*6460*/  @P4 STG.E desc[UR54][R2.64+0x44], R33 ;  /* 0x0000442102004986 */ /* 0x000fe2000c101936 */
[----:B------:R-:W-:Y:S01]  /*6470*/  ISETP.GT.AND P4, PT, R0, 0x8, P3 ;  /* 0x000000080000780c */ /* 0x000fe20001f84270 */
[-C--:B0-----:R-:W-:Y:S01]  /*6480*/  FMUL R7, R34, R88.reuse ;  /* 0x0000005822077220 */ /* 0x081fe20000400000 */
[C---:B------:R-:W-:Y:S01]  /*6490*/  ISETP.GT.AND P3, PT, R0.reuse, RZ, P2 ;  /* 0x000000ff0000720c */ /* 0x040fe20001764270 */
[-C--:B------:R-:W-:Y:S01]  /*64a0*/  FMUL R61, R61, R88.reuse ;  /* 0x000000583d3d7220 */ /* 0x080fe20000400000 */
[----:B------:R-:W-:Y:S01]  /*64b0*/  ISETP.GT.AND P1, PT, R0, 0x8, P1 ;  /* 0x000000080000780c */ /* 0x000fe20000f24270 */
[-C--:B------:R-:W-:Y:S01]  /*64c0*/  FMUL R63, R63, R88.reuse ;  /* 0x000000583f3f7220 */ /* 0x080fe20000400000 */
[----:B------:R-:W-:Y:S01]  /*64d0*/  F2FP.TF32.F32.PACK_B R7, R7 ;  /* 0x00000007ff07723e */ /* 0x000fe200024050ff */
[-C--:B-1----:R-:W-:Y:S01]  /*64e0*/  FMUL R11, R40, R88.reuse ;  /* 0x00000058280b7220 */ /* 0x082fe20000400000 */
[----:B------:R-:W-:Y:S01]  /*64f0*/  F2FP.TF32.F32.PACK_B R39, R39 ;  /* 0x00000027ff27723e */ /* 0x000fe200024050ff */
[-C--:B------:R-:W-:Y:S01]  /*6500*/  FMUL R65, R65, R88.reuse ;  /* 0x0000005841417220 */ /* 0x080fe20000400000 */
[----:B------:R-:W-:Y:S01]  /*6510*/  F2FP.TF32.F32.PACK_B R41, R41 ;  /* 0x00000029ff29723e */ /* 0x000fe200024050ff */
[----:B------:R0:W-:Y:S01]  /*6520*/  @P0 STG.E desc[UR54][R4.64+0x40], R7 ;  /* 0x0000400704000986 */ /* 0x0001e2000c101936 */
[----:B------:R-:W-:Y:S01]  /*6530*/  ISETP.GT.AND P0, PT, R14, 0x20, PT ;  /* 0x000000200e00780c */ /* 0x000fe20003f04270 */
[-C--:B------:R-:W-:Y:S01]  /*6540*/  FMUL R67, R67, R88.reuse ;  /* 0x0000005843437220 */ /* 0x080fe20000400000 */
[----:B------:R-:W-:Y:S01]  /*6550*/  F2FP.TF32.F32.PACK_B R11, R11 ;  /* 0x0000000bff0b723e */ /* 0x000fe200024050ff */
[----:B------:R-:W-:Y:S01]  /*6560*/  @P4 STG.E desc[UR54][R4.64+0x44], R35 ;  /* 0x0000442304004986 */ /* 0x000fe2000c101936 */
[----:B------:R-:W-:Y:S01]  /*6570*/  ISETP.GT.AND P4, PT, R0, 0x8, P2 ;  /* 0x000000080000780c */ /* 0x000fe20001784270 */
[-C--:B------:R-:W-:Y:S01]  /*6580*/  FMUL R69, R69, R88.reuse ;  /* 0x0000005845457220 */ /* 0x080fe20000400000 */
[----:B------:R-:W-:Y:S01]  /*6590*/  ISETP.GT.AND P2, PT, R14, 0x21, PT ;  /* 0x000000210e00780c */ /* 0x000fe20003f44270 */
[----:B------:R1:W-:Y:S01]  /*65a0*/  @P5 STG.E desc[UR54][R2.64+0x60], R9 ;  /* 0x0000600902005986 */ /* 0x0003e2000c101936 */
[C---:B------:R-:W-:Y:S01]  /*65b0*/  ISETP.GT.AND P5, PT, R0.reuse, RZ, P0 ;  /* 0x000000ff0000720c */ /* 0x040fe200007a4270 */
[-C--:B------:R-:W-:Y:S01]  /*65c0*/  FMUL R71, R71, R88.reuse ;  /* 0x0000005847477220 */ /* 0x080fe20000400000 */
[----:B------:R-:W-:Y:S01]  /*65d0*/  ISETP.GT.AND P0, PT, R0, 0x8, P0 ;  /* 0x000000080000780c */ /* 0x000fe20000704270 */
[-C--:B0-----:R-:W-:Y:S01]  /*65e0*/  FMUL R7, R38, R88.reuse ;  /* 0x0000005826077220 */ /* 0x081fe20000400000 */
[----:B------:R-:W-:Y:S01]  /*65f0*/  @P3 STG.E desc[UR54][R2.64+0x64], R37 ;  /* 0x0000642502003986 */ /* 0x000fe2000c101936 */
[----:B------:R-:W-:Y:S01]  /*6600*/  ISETP.GT.AND P3, PT, R0, RZ, P2 ;  /* 0x000000ff0000720c */ /* 0x000fe20001764270 */
[-C--:B------:R-:W-:Y:S01]  /*6610*/  FMUL R73, R73, R88.reuse ;  /* 0x0000005849497220 */ /* 0x080fe20000400000 */
[----:B------:R-:W-:Y:S01]  /*6620*/  F2FP.TF32.F32.PACK_B R43, R43 ;  /* 0x0000002bff2b723e */ /* 0x000fe200024050ff */
[-C--:B------:R-:W-:Y:S01]  /*6630*/  FMUL R75, R75, R88.reuse ;  /* 0x000000584b4b7220 */ /* 0x080fe20000400000 */
[----:B------:R-:W-:Y:S01]  /*6640*/  F2FP.TF32.F32.PACK_B R7, R7 ;  /* 0x00000007ff07723e */ /* 0x000fe200024050ff */
[-C--:B------:R-:W-:Y:S01]  /*6650*/  FMUL R77, R77, R88.reuse ;  /* 0x000000584d4d7220 */ /* 0x080fe20000400000 */
[-C--:B-1----:R-:W-:Y:S01]  /*6660*/  FMUL R9, R44, R88.reuse ;  /* 0x000000582c097220 */ /* 0x082fe20000400000 */
[----:B------:R-:W-:Y:S01]  /*6670*/  F2FP.TF32.F32.PACK_B R45, R45 ;  /* 0x0000002dff2d723e */ /* 0x000fe200024050ff */
[-C--:B------:R-:W-:Y:S01]  /*6680*/  FMUL R79, R79, R88.reuse ;  /* 0x000000584f4f7220 */ /* 0x080fe20000400000 */
        /* <DEDUP_REMOVED lines=9> */
[----:B------:R-:W-:Y:S01]  /*6720*/  ISETP.GT.AND P5, PT, R0, RZ, P1 ;  /* 0x000000ff0000720c */ /* 0x000fe20000fa4270 */
        /* <DEDUP_REMOVED lines=9> */
[----:B-1----:R-:W-:Y:S01]  /*67c0*/  FMUL R11, R48, R88 ;  /* 0x00000058300b7220 */ /* 0x002fe20000400000 */
[----:B------:R-:W-:-:S03]  /*67d0*/  F2FP.TF32.F32.PACK_B R49, R49 ;  /* 0x00000031ff31723e */ /* 0x000fc600024050ff */
[----:B------:R0:W-:Y:S01]  /*67e0*/  @P0 STG.E desc[UR54][R4.64+0x80], R7 ;  /* 0x0000800704000986 */ /* 0x0001e2000c101936 */
[----:B------:R-:W-:Y:S02]  /*67f0*/  ISETP.GT.AND P0, PT, R14, 0x30, PT ;  /* 0x000000300e00780c */ /* 0x000fe40003f04270 */
[----:B------:R-:W-:Y:S01]  /*6800*/  F2FP.TF32.F32.PACK_B R11, R11 ;  /* 0x0000000bff0b723e */ /* 0x000fe200024050ff */
[----:B------:R-:W-:Y:S01]  /*6810*/  @P4 STG.E desc[UR54][R4.64+0x84], R43 ;  /* 0x0000842b04004986 */ /* 0x000fe2000c101936 */
[----:B------:R-:W-:Y:S02]  /*6820*/  ISETP.GT.AND P4, PT, R0, 0x8, P2 ;  /* 0x000000080000780c */ /* 0x000fe40001784270 */
[----:B------:R-:W-:Y:S01]  /*6830*/  ISETP.GT.AND P2, PT, R14, 0x31, PT ;  /* 0x000000310e00780c */ /* 0x000fe20003f44270 */
[----:B------:R1:W-:Y:S01]  /*6840*/  @P5 STG.E desc[UR54][R2.64+0xa0], R9 ;  /* 0x0000a00902005986 */ /* 0x0003e2000c101936 */
[C---:B------:R-:W-:Y:S02]  /*6850*/  ISETP.GT.AND P5, PT, R0.reuse, RZ, P0 ;  /* 0x000000ff0000720c */ /* 0x040fe400007a4270 */
[----:B------:R-:W-:Y:S01]  /*6860*/  ISETP.GT.AND P0, PT, R0, 0x8, P0 ;  /* 0x000000080000780c */ /* 0x000fe20000704270 */
[----:B0-----:R-:W-:Y:S01]  /*6870*/  FMUL R7, R46, R88 ;  /* 0x000000582e077220 */ /* 0x001fe20000400000 */
[----:B------:R-:W-:Y:S01]  /*6880*/  @P3 STG.E desc[UR54][R2.64+0xa4], R45 ;  /* 0x0000a42d02003986 */ /* 0x000fe2000c101936 */
[----:B------:R-:W-:-:S02]  /*6890*/  ISETP.GT.AND P3, PT, R0, RZ, P2 ;  /* 0x000000ff0000720c */ /* 0x000fc40001764270 */
[----:B------:R-:W-:Y:S02]  /*68a0*/  F2FP.TF32.F32.PACK_B R51, R51 ;  /* 0x00000033ff33723e */ /* 0x000fe400024050ff */
        /* <DEDUP_REMOVED lines=92> */
[----:B------:R-:W-:Y:S01]  /*6e70*/  @P3 STG.E desc[UR54][R2.64+0x164], R69 ;  /* 0x0001644502003986 */ /* 0x000fe2000c101936 */
[----:B0-----:R-:W-:Y:S01]  /*6e80*/  FMUL R7, R70, R88 ;  /* 0x0000005846077220 */ /* 0x001fe20000400000 */
[----:B------:R-:W-:-:S02]  /*6e90*/  ISETP.GT.AND P3, PT, R0, RZ, P2 ;  /* 0x000000ff0000720c */ /* 0x000fc40001764270 */
[----:B------:R-:W-:Y:S02]  /*6ea0*/  F2FP.TF32.F32.PACK_B R75, R75 ;  /* 0x0000004bff4b723e */ /* 0x000fe400024050ff */
[----:B------:R-:W-:Y:S01]  /*6eb0*/  F2FP.TF32.F32.PACK_B R7, R7 ;  /* 0x00000007ff07723e */ /* 0x000fe200024050ff */
[----:B-1----:R-:W-:Y:S01]  /*6ec0*/  FMUL R9, R76, R88 ;  /* 0x000000584c097220 */ /* 0x002fe20000400000 */
[----:B------:R-:W-:-:S03]  /*6ed0*/  F2FP.TF32.F32.PACK_B R77, R77 ;  /* 0x0000004dff4d723e */ /* 0x000fc600024050ff */
[----:B------:R0:W-:Y:S01]  /*6ee0*/  @P1 STG.E desc[UR54][R4.64+0x160], R7 ;  /* 0x0001600704001986 */ /* 0x0001e2000c101936 */
[----:B------:R-:W-:Y:S02]  /*6ef0*/  F2FP.TF32.F32.PACK_B R79, R79 ;  /* 0x0000004fff4f723e */ /* 0x000fe400024050ff */
[----:B------:R-:W-:Y:S01]  /*6f00*/  F2FP.TF32.F32.PACK_B R9, R9 ;  /* 0x00000009ff09723e */ /* 0x000fe200024050ff */
[----:B------:R-:W-:Y:S01]  /*6f10*/  @P4 STG.E desc[UR54][R4.64+0x164], R71 ;  /* 0x0001644704004986 */ /* 0x000fe2000c101936 */
[C---:B------:R-:W-:Y:S02]  /*6f20*/  ISETP.GT.AND P4, PT, R14.reuse, 0x68, PT ;  /* 0x000000680e00780c */ /* 0x040fe40003f84270 */
[----:B------:R-:W-:Y:S01]  /*6f30*/  F2FP.TF32.F32.PACK_B R81, R81 ;  /* 0x00000051ff51723e */ /* 0x000fe200024050ff */
[----:B------:R1:W-:Y:S01]  /*6f40*/  @P5 STG.E desc[UR54][R2.64+0x180], R11 ;  /* 0x0001800b02005986 */ /* 0x0003e2000c101936 */
[----:B------:R-:W-:Y:S02]  /*6f50*/  ISETP.GT.AND P5, PT, R14, 0x69, PT ;  /* 0x000000690e00780c */ /* 0x000fe40003fa4270 */
[----:B------:R-:W-:Y:S01]  /*6f60*/  F2FP.TF32.F32.PACK_B R83, R83 ;  /* 0x00000053ff53723e */ /* 0x000fe200024050ff */
[----:B------:R-:W-:Y:S01]  /*6f70*/  @P3 STG.E desc[UR54][R2.64+0x184], R73 ;  /* 0x0001844902003986 */ /* 0x000fe2000c101936 */
[----:B------:R-:W-:Y:S01]  /*6f80*/  ISETP.GT.AND P3, PT, R0, 0x8, P2 ;  /* 0x000000080000780c */ /* 0x000fe20001764270 */
[----:B0-----:R-:W-:Y:S01]  /*6f90*/  FMUL R7, R74, R88 ;  /* 0x000000584a077220 */ /* 0x001fe20000400000 */
[----:B------:R-:W-:-:S02]  /*6fa0*/  ISETP.GT.AND P2, PT, R0, RZ, P4 ;  /* 0x000000ff0000720c */ /* 0x000fc40002744270 */
[C---:B------:R-:W-:Y:S02]  /*6fb0*/  ISETP.GT.AND P1, PT, R0.reuse, RZ, P5 ;  /* 0x000000ff0000720c */ /* 0x040fe40002f24270 */
[----:B------:R-:W-:Y:S01]  /*6fc0*/  ISETP.GT.AND P4, PT, R0, 0x8, P4 ;  /* 0x000000080000780c */ /* 0x000fe20002784270 */
[----:B-1----:R-:W-:Y:S01]  /*6fd0*/  FMUL R11, R78, R88 ;  /* 0x000000584e0b7220 */ /* 0x002fe20000400000 */
[----:B------:R-:W-:Y:S02]  /*6fe0*/  ISETP.GT.AND P5, PT, R0, 0x8, P5 ;  /* 0x000000080000780c */ /* 0x000fe40002fa4270 */
[----:B------:R-:W-:Y:S02]  /*6ff0*/  F2FP.TF32.F32.PACK_B R7, R7 ;  /* 0x00000007ff07723e */ /* 0x000fe400024050ff */
[----:B------:R-:W-:Y:S02]  /*7000*/  F2FP.TF32.F32.PACK_B R11, R11 ;  /* 0x0000000bff0b723e */ /* 0x000fe400024050ff */
[----:B------:R-:W-:Y:S01]  /*7010*/  F2FP.TF32.F32.PACK_B R13, R13 ;  /* 0x0000000dff0d723e */ /* 0x000fe200024050ff */
[----:B------:R0:W-:Y:S01]  /*7020*/  @P0 STG.E desc[UR54][R4.64+0x180], R7 ;  /* 0x0001800704000986 */ /* 0x0001e2000c101936 */
[----:B------:R-:W-:-:S02]  /*7030*/  ISETP.GT.AND P0, PT, R14, 0x79, PT ;  /* 0x000000790e00780c */ /* 0x000fc40003f04270 */
[----:B------:R-:W-:Y:S01]  /*7040*/  F2FP.TF32.F32.PACK_B R85, R85 ;  /* 0x00000055ff55723e */ /* 0x000fe200024050ff */
[----:B------:R-:W-:Y:S01]  /*7050*/  @P3 STG.E desc[UR54][R4.64+0x184], R75 ;  /* 0x0001844b04003986 */ /* 0x000fe2000c101936 */
[C---:B------:R-:W-:Y:S02]  /*7060*/  ISETP.GT.AND P3, PT, R14.reuse, 0x70, PT ;  /* 0x000000700e00780c */ /* 0x040fe40003f64270 */
[----:B------:R-:W-:Y:S01]  /*7070*/  F2FP.TF32.F32.PACK_B R87, R87 ;  /* 0x00000057ff57723e */ /* 0x000fe200024050ff */
[----:B------:R1:W-:Y:S01]  /*7080*/  @P2 STG.E desc[UR54][R2.64+0x1a0], R9 ;  /* 0x0001a00902002986 */ /* 0x0003e2000c101936 */
[----:B------:R-:W-:-:S03]  /*7090*/  ISETP.GT.AND P2, PT, R14, 0x71, PT ;  /* 0x000000710e00780c */ /* 0x000fc60003f44270 */
[----:B------:R-:W-:Y:S01]  /*70a0*/  @P1 STG.E desc[UR54][R2.64+0x1a4], R77 ;  /* 0x0001a44d02001986 */ /* 0x000fe2000c101936 */
[-C--:B0-----:R-:W-:Y:S01]  /*70b0*/  FMUL R7, R80, R88.reuse ;  /* 0x0000005850077220 */ /* 0x081fe20000400000 */
[----:B------:R-:W-:Y:S02]  /*70c0*/  ISETP.GT.AND P1, PT, R14, 0x78, PT ;  /* 0x000000780e00780c */ /* 0x000fe40003f24270 */
[----:B------:R0:W-:Y:S01]  /*70d0*/  @P4 STG.E desc[UR54][R4.64+0x1a0], R11 ;  /* 0x0001a00b04004986 */ /* 0x0001e2000c101936 */
[C---:B------:R-:W-:Y:S02]  /*70e0*/  ISETP.GT.AND P4, PT, R0.reuse, RZ, P3 ;  /* 0x000000ff0000720c */ /* 0x040fe40001f84270 */
[----:B------:R-:W-:Y:S01]  /*70f0*/  F2FP.TF32.F32.PACK_B R7, R7 ;  /* 0x00000007ff07723e */ /* 0x000fe200024050ff */
[----:B------:R-:W-:Y:S01]  /*7100*/  @P5 STG.E desc[UR54][R4.64+0x1a4], R79 ;  /* 0x0001a44f04005986 */ /* 0x000fe2000c101936 */
[----:B------:R-:W-:Y:S01]  /*7110*/  ISETP.GT.AND P5, PT, R0, RZ, P2 ;  /* 0x000000ff0000720c */ /* 0x000fe200017a4270 */
[----:B-1----:R-:W-:Y:S01]  /*7120*/  FMUL R9, R82, R88 ;  /* 0x0000005852097220 */ /* 0x002fe20000400000 */
[----:B------:R-:W-:-:S02]  /*7130*/  ISETP.GT.AND P3, PT, R0, 0x8, P3 ;  /* 0x000000080000780c */ /* 0x000fc40001f64270 */
[----:B------:R-:W-:Y:S02]  /*7140*/  ISETP.GT.AND P2, PT, R0, 0x8, P2 ;  /* 0x000000080000780c */ /* 0x000fe40001744270 */
[----:B------:R-:W-:Y:S01]  /*7150*/  F2FP.TF32.F32.PACK_B R9, R9 ;  /* 0x00000009ff09723e */ /* 0x000fe200024050ff */
[----:B0-----:R-:W-:Y:S02]  /*7160*/  FMUL R11, R86, R88 ;  /* 0x00000058560b7220 */ /* 0x001fe40000400000 */
[----:B------:R-:W-:Y:S01]  /*7170*/  @P4 STG.E desc[UR54][R2.64+0x1c0], R7 ;  /* 0x0001c00702004986 */ /* 0x000fe2000c101936 */
[C---:B------:R-:W-:Y:S02]  /*7180*/  ISETP.GT.AND P4, PT, R0.reuse, RZ, P1 ;  /* 0x000000ff0000720c */ /* 0x040fe40000f84270 */
[C---:B------:R-:W-:Y:S01]  /*7190*/  ISETP.GT.AND P1, PT, R0.reuse, 0x8, P1 ;  /* 0x000000080000780c */ /* 0x040fe20000f24270 */
[----:B------:R-:W-:Y:S01]  /*71a0*/  @P5 STG.E desc[UR54][R2.64+0x1c4], R81 ;  /* 0x0001c45102005986 */ /* 0x000fe2000c101936 */
[----:B------:R-:W-:-:S02]  /*71b0*/  ISETP.GT.AND P5, PT, R0, RZ, P0 ;  /* 0x000000ff0000720c */ /* 0x000fc400007a4270 */
[----:B------:R-:W-:Y:S01]  /*71c0*/  ISETP.GT.AND P0, PT, R0, 0x8, P0 ;  /* 0x000000080000780c */ /* 0x000fe20000704270 */
[----:B------:R-:W-:Y:S01]  /*71d0*/  @P3 STG.E desc[UR54][R4.64+0x1c0], R9 ;  /* 0x0001c00904003986 */ /* 0x000fe2000c101936 */
[----:B------:R-:W-:-:S03]  /*71e0*/  F2FP.TF32.F32.PACK_B R11, R11 ;  /* 0x0000000bff0b723e */ /* 0x000fc600024050ff */
[----:B------:R-:W-:Y:S04]  /*71f0*/  @P2 STG.E desc[UR54][R4.64+0x1c4], R83 ;  /* 0x0001c45304002986 */ /* 0x000fe8000c101936 */
[----:B------:R-:W-:Y:S04]  /*7200*/  @P4 STG.E desc[UR54][R2.64+0x1e0], R13 ;  /* 0x0001e00d02004986 */ /* 0x000fe8000c101936 */
[----:B------:R0:W-:Y:S02]  /*7210*/  @P5 STG.E desc[UR54][R2.64+0x1e4], R85 ;  /* 0x0001e45502005986 */ /* 0x0001e4000c101936 */
[----:B0-----:R-:W-:-:S02]  /*7220*/  @P1 IMAD.MOV.U32 R2, RZ, RZ, R4 ;  /* 0x000000ffff021224 */ /* 0x001fc400078e0004 */
[----:B------:R-:W-:-:S05]  /*7230*/  @P1 IMAD.MOV.U32 R3, RZ, RZ, R5 ;  /* 0x000000ffff031224 */ /* 0x000fca00078e0005 */
[----:B------:R0:W-:Y:S04]  /*7240*/  @P1 STG.E desc[UR54][R2.64+0x1e0], R11 ;  /* 0x0001e00b02001986 */ /* 0x0001e8000c101936 */
[----:B------:R0:W-:Y:S02]  /*7250*/  @P0 STG.E desc[UR54][R4.64+0x1e4], R87 ;  /* 0x0001e45704000986 */ /* 0x0001e4000c101936 */
.L_x_168:
[----:B------:R-:W-:Y:S05]  /*7260*/  BSYNC B0 ;  /* 0x0000000000007941 */ /* 0x000fea0003800000 */
.L_x_42:
[----:B0-----:R-:W-:Y:S01]  /*7270*/  IMAD.U32 R2, RZ, RZ, UR46 ;  /* 0x0000002eff027e24 */ /* 0x001fe2000f8e00ff */
[----:B------:R-:W-:Y:S01]  /*7280*/  ULDC.64 UR4, c[0x0][0x650] ;  /* 0x0001940000047ab9 */ /* 0x000fe20000000a00 */
[----:B------:R-:W-:Y:S01]  /*7290*/  IMAD.U32 R3, RZ, RZ, UR47 ;  /* 0x0000002fff037e24 */ /* 0x000fe2000f8e00ff */
[----:B------:R0:W-:Y:S01]  /*72a0*/  SYNCS.ARRIVE.TRANS64.A1T0 RZ, [R99+UR53], RZ ;  /* 0x000000ff63ff79a7 */ /* 0x0001e20008100035 */
[----:B------:R-:W-:Y:S01]  /*72b0*/  PRMT R0, RZ, 0x7610, R0 ;  /* 0x00007610ff007816 */ /* 0x000fe20000000000 */
[----:B------:R-:W-:Y:S01]  /*72c0*/  IMAD.MOV.U32 R18, RZ, RZ, -0x1 ;  /* 0xffffffffff127424 */ /* 0x000fe200078e00ff */
[----:B------:R-:W-:Y:S01]  /*72d0*/  LEA R16, P0, R2, R16, 0x1 ;  /* 0x0000001002107211 */ /* 0x000fe200078008ff */
[----:B------:R-:W-:Y:S02]  /*72e0*/  IMAD.MOV.U32 R2, RZ, RZ, -0x1 ;  /* 0xffffffffff027424 */ /* 0x000fe400078e00ff */
[----:B------:R-:W-:Y:S01]  /*72f0*/  IMAD.MOV.U32 R19, RZ, RZ, -0x1 ;  /* 0xffffffffff137424 */ /* 0x000fe200078e00ff */
[----:B------:R-:W-:-:S02]  /*7300*/  IADD3.X R17, R17, UR40, RZ, P0, !PT ;  /* 0x0000002811117c10 */ /* 0x000fc400087fe4ff */
[----:B------:R-:W-:-:S04]  /*7310*/  ISETP.GE.U32.AND P0, PT, R16, UR4, PT ;  /* 0x0000000410007c0c */ /* 0x000fc8000bf06070 */
[----:B------:R-:W-:-:S13]  /*7320*/  ISETP.GE.U32.AND.EX P0, PT, R17, UR5, PT, P0 ;  /* 0x0000000511007c0c */ /* 0x000fda000bf06100 */
[----:B0-----:R-:W-:Y:S05]  /*7330*/  @P0 BRA `(.L_x_169) ;  /* 0x0000000400700947 */ /* 0x001fea0003800000 */
[----:B------:R-:W0:Y:S01]  /*7340*/  S2UR UR7, SR_CTAID.X ;  /* 0x00000000000779c3 */ /* 0x000e220000002500 */
[----:B------:R-:W-:Y:S01]  /*7350*/  ULDC.64 UR4, c[0x0][0x628] ;  /* 0x00018a0000047ab9 */ /* 0x000fe20000000a00 */
[----:B------:R-:W-:Y:S01]  /*7360*/  ULDC UR6, c[0x0][0x150] ;  /* 0x0000540000067ab9 */ /* 0x000fe20000000800 */
[----:B------:R-:W-:Y:S01]  /*7370*/  ISETP.NE.U32.AND P0, PT, RZ, UR4, PT ;  /* 0x00000004ff007c0c */ /* 0x000fe2000bf05070 */
[----:B------:R-:W-:Y:S01]  /*7380*/  ULDC UR16, c[0x0][0x630] ;  /* 0x00018c0000107ab9 */ /* 0x000fe20000000800 */
[C---:B------:R-:W-:Y:S02]  /*7390*/  R2UR UR17, R16.reuse ;  /* 0x00000000101172ca */ /* 0x040fe400000e0000 */
[----:B------:R-:W-:Y:S01]  /*73a0*/  ISETP.NE.AND.EX P0, PT, RZ, UR5, PT, P0 ;  /* 0x00000005ff007c0c */ /* 0x000fe2000bf05300 */
[----:B------:R-:W1:Y:S01]  /*73b0*/  S2UR UR15, SR_CTAID.Y ;  /* 0x00000000000f79c3 */ /* 0x000e620000002600 */
[----:B------:R-:W-:Y:S02]  /*73c0*/  R2UR UR12, R16 ;  /* 0x00000000100c72ca */ /* 0x000fe400000e0000 */
[----:B------:R-:W-:-:S02]  /*73d0*/  R2UR UR13, R17 ;  /* 0x00000000110d72ca */ /* 0x000fc400000e0000 */
[----:B0-----:R-:W-:-:S05]  /*73e0*/  I2FP.F32.U32 R0, UR7 ;  /* 0x0000000700007c45 */ /* 0x001fca0008201000 */
[----:B------:R-:W-:Y:S01]  /*73f0*/  FMUL R0, R0, UR6 ;  /* 0x0000000600007c20 */ /* 0x000fe20008400000 */
[----:B------:R-:W-:Y:S01]  /*7400*/  ULDC UR6, c[0x0][0x154] ;  /* 0x0000550000067ab9 */ /* 0x000fe20000000800 */
[----:B-1----:R-:W-:-:S04]  /*7410*/  I2FP.F32.U32 R2, UR15 ;  /* 0x0000000f00027c45 */ /* 0x002fc80008201000 */
[----:B------:R-:W0:Y:S01]  /*7420*/  F2I.U32.TRUNC.NTZ R0, R0 ;  /* 0x0000000000007305 */ /* 0x000e22000020f000 */
[----:B------:R-:W-:Y:S01]  /*7430*/  FMUL R2, R2, UR6 ;  /* 0x0000000602027c20 */ /* 0x000fe20008400000 */
[----:B------:R-:W-:Y:S06]  /*7440*/  @!P0 BRA `(.L_x_170) ;  /* 0x0000000000308947 */ /* 0x000fec0003800000 */
        /* <DEDUP_REMOVED lines=12> */
.L_x_170:
[----:B------:R-:W-:Y:S01]  /*7510*/  USHF.R.U64 UR6, UR12, UR16, UR13 ;  /* 0x000000100c067299 */ /* 0x000fe2000800120d */
[----:B------:R-:W-:Y:S01]  /*7520*/  R2UR UR5, R17 ;  /* 0x00000000110572ca */ /* 0x000fe200000e0000 */
[----:B------:R-:W-:Y:S01]  /*7530*/  USHF.R.U32.HI UR4, URZ, UR16, UR13 ;  /* 0x000000103f047299 */ /* 0x000fe2000801160d */
[----:B------:R-:W1:Y:S01]  /*7540*/  F2I.U32.TRUNC.NTZ R2, R2 ;  /* 0x0000000200027305 */ /* 0x000e62000020f000 */
[----:B------:R-:W-:Y:S01]  /*7550*/  UIADD3 UR9, UP0, URZ, -UR6, URZ ;  /* 0x800000063f097290 */ /* 0x000fe2000ff1e03f */
[----:B------:R-:W-:Y:S01]  /*7560*/  ULDC.64 UR10, c[0x0][0x620] ;  /* 0x00018800000a7ab9 */ /* 0x000fe20000000a00 */
[----:B------:R-:W-:Y:S02]  /*7570*/  ULDC UR12, c[0x0][0x608] ;  /* 0x00018200000c7ab9 */ /* 0x000fe40000000800 */
[----:B------:R-:W-:Y:S01]  /*7580*/  UIADD3.X UR4, URZ, ~UR4, URZ, UP0, !UPT ;  /* 0x800000043f047290 */ /* 0x000fe200087fe43f */
[----:B------:R-:W-:Y:S01]  /*7590*/  ULDC UR13, c[0x0][0x658] ;  /* 0x00019600000d7ab9 */ /* 0x000fe20000000800 */
[----:B------:R-:W-:-:S02]  /*75a0*/  ULDC UR22, c[0x0][0x148] ;  /* 0x0000520000167ab9 */ /* 0x000fc40000000800 */
[----:B------:R-:W-:Y:S01]  /*75b0*/  UIMAD UR8, UR4, UR10, URZ ;  /* 0x0000000a040872a4 */ /* 0x000fe2000f8e023f */
[----:B------:R-:W-:Y:S02]  /*75c0*/  ULDC UR20, c[0x0][0x648] ;  /* 0x0001920000147ab9 */ /* 0x000fe40000000800 */
[----:B------:R-:W-:Y:S01]  /*75d0*/  UMOV UR4, UR17 ;  /* 0x0000001100047c82 */ /* 0x000fe20008000000 */
[----:B------:R-:W-:Y:S02]  /*75e0*/  UIMAD UR8, UR9, UR11, UR8 ;  /* 0x0000000b090872a4 */ /* 0x000fe4000f8e0208 */
[----:B------:R-:W-:Y:S01]  /*75f0*/  UIMAD.WIDE.U32 UR4, UR9, UR10, UR4 ;  /* 0x0000000a090472a5 */ /* 0x000fe2000f8e0004 */
[----:B0-----:R-:W-:Y:S01]  /*7600*/  R2UR UR9, R0 ;  /* 0x00000000000972ca */ /* 0x001fe200000e0000 */
[----:B------:R-:W-:Y:S01]  /*7610*/  ULDC UR21, c[0x0][0x638] ;  /* 0x00018e0000157ab9 */ /* 0x000fe20000000800 */
[----:B-1----:R-:W-:Y:S01]  /*7620*/  R2UR UR11, R2 ;  /* 0x00000000020b72ca */ /* 0x002fe200000e0000 */
[----:B------:R-:W-:Y:S01]  /*7630*/  UIADD3 UR8, UR5, UR8, URZ ;  /* 0x0000000805087290 */ /* 0x000fe2000fffe03f */
[----:B------:R-:W-:-:S02]  /*7640*/  ULDC UR10, c[0x0][0x144] ;  /* 0x00005100000a7ab9 */ /* 0x000fc40000000800 */
[----:B------:R-:W-:Y:S02]  /*7650*/  ULDC UR5, c[0x0][0x618] ;  /* 0x0001860000057ab9 */ /* 0x000fe40000000800 */
[----:B------:R-:W-:Y:S02]  /*7660*/  USHF.R.U64 UR14, UR4, UR5, UR8 ;  /* 0x00000005040e7299 */ /* 0x000fe40008001208 */
[----:B------:R-:W-:-:S03]  /*7670*/  USHF.R.U32.HI UR8, URZ, UR5, UR8 ;  /* 0x000000053f087299 */ /* 0x000fc60008011608 */
[----:B------:R-:W-:Y:S01]  /*7680*/  ULDC.64 UR4, c[0x0][0x640] ;  /* 0x0001900000047ab9 */ /* 0x000fe20000000a00 */
[----:B------:R-:W-:Y:S01]  /*7690*/  USHF.R.U64 UR16, UR14, UR12, UR8 ;  /* 0x0000000c0e107299 */ /* 0x000fe20008001208 */
[----:B------:R-:W-:Y:S01]  /*76a0*/  ISETP.NE.U32.AND P0, PT, RZ, UR4, PT ;  /* 0x00000004ff007c0c */ /* 0x000fe2000bf05070 */
[----:B------:R-:W-:Y:S02]  /*76b0*/  USHF.R.U32.HI UR8, URZ, UR12, UR8 ;  /* 0x0000000c3f087299 */ /* 0x000fe40008011608 */
[----:B------:R-:W-:Y:S01]  /*76c0*/  UIADD3 UR9, -UR9, URZ, URZ ;  /* 0x0000003f09097290 */ /* 0x000fe2000fffe13f */
[----:B------:R-:W-:Y:S01]  /*76d0*/  ISETP.NE.AND.EX P0, PT, RZ, UR5, PT, P0 ;  /* 0x00000005ff007c0c */ /* 0x000fe2000bf05300 */
[----:B------:R-:W-:Y:S02]  /*76e0*/  USHF.R.U64 UR17, UR16, UR13, UR8 ;  /* 0x0000000d10117299 */ /* 0x000fe40008001208 */
[----:B------:R-:W-:Y:S02]  /*76f0*/  UIADD3 UR18, -UR11, URZ, URZ ;  /* 0x0000003f0b127290 */ /* 0x000fe4000fffe13f */
[----:B------:R-:W-:-:S02]  /*7700*/  USHF.R.U32.HI UR13, URZ, UR13, UR8 ;  /* 0x0000000d3f0d7299 */ /* 0x000fc40008011608 */
[----:B------:R-:W-:Y:S01]  /*7710*/  UIMAD UR19, UR10, UR9, UR7 ;  /* 0x000000090a1372a4 */ /* 0x000fe2000f8e0207 */
[----:B------:R-:W-:-:S05]  /*7720*/  UMOV UR12, UR17 ;  /* 0x00000011000c7c82 */ /* 0x000fca0008000000 */
[----:B------:R-:W-:Y:S06]  /*7730*/  @!P0 BRA `(.L_x_171) ;  /* 0x0000000000288947 */ /* 0x000fec0003800000 */
        /* <DEDUP_REMOVED lines=10> */
.L_x_171:
        /* <DEDUP_REMOVED lines=9> */
[----:B------:R-:W-:Y:S01]  /*7870*/  UIMAD UR5, UR7, UR21, UR17 ;  /* 0x00000015070572a4 */ /* 0x000fe2000f8e0211 */
[----:B------:R-:W-:Y:S02]  /*7880*/  ULDC UR8, c[0x0][0x600] ;  /* 0x0001800000087ab9 */ /* 0x000fe40000000800 */
[----:B------:R-:W-:Y:S01]  /*7890*/  ULDC UR7, c[0x0][0x610] ;  /* 0x0001840000077ab9 */ /* 0x000fe20000000800 */
[----:B------:R-:W-:Y:S02]  /*78a0*/  UIMAD UR5, UR5, UR8, UR14 ;  /* 0x00000008050572a4 */ /* 0x000fe4000f8e020e */
[----:B------:R-:W-:-:S04]  /*78b0*/  UIMAD UR4, UR4, UR7, UR19 ;  /* 0x00000007040472a4 */ /* 0x000fc8000f8e0213 */
[----:B------:R-:W-:Y:S02]  /*78c0*/  USEL UR7, UR5, UR4, !UP0 ;  /* 0x0000000405077287 */ /* 0x000fe4000c000000 */
[----:B------:R-:W-:-:S04]  /*78d0*/  USEL UR4, UR4, UR5, !UP0 ;  /* 0x0000000504047287 */ /* 0x000fc8000c000000 */
[----:B------:R-:W-:Y:S02]  /*78e0*/  IMAD.U32 R2, RZ, RZ, UR7 ;  /* 0x00000007ff027e24 */ /* 0x000fe4000f8e00ff */
[----:B------:R-:W-:-:S07]  /*78f0*/  IMAD.U32 R18, RZ, RZ, UR4 ;  /* 0x00000004ff127e24 */ /* 0x000fce000f8e00ff */
.L_x_169:
[----:B------:R-:W-:Y:S01]  /*7900*/  UIADD3 UR44, UR36, UR44, URZ ;  /* 0x0000002c242c7290 */ /* 0x000fe2000fffe03f */
[----:B------:R-:W-:Y:S02]  /*7910*/  LOP3.LUT P0, RZ, R0, 0xff, RZ, 0xc0, !PT ;  /* 0x000000ff00ff7812 */ /* 0x000fe4000780c0ff */
[----:B------:R-:W-:Y:S01]  /*7920*/  LOP3.LUT R101, R101, 0x1, RZ, 0x3c, !PT ;  /* 0x0000000165657812 */ /* 0x000fe200078e3cff */
[----:B------:R-:W-:Y:S02]  /*7930*/  USHF.R.U32.HI UR4, URZ, 0x2, UR44 ;  /* 0x000000023f047899 */ /* 0x000fe4000801162c */
[----:B------:R-:W-:Y:S02]  /*7940*/  UISETP.GT.U32.AND UP0, UPT, UR44, 0x3, UPT ;  /* 0x000000032c00788c */ /* 0x000fe4000bf04070 */
[----:B------:R-:W-:Y:S02]  /*7950*/  ULOP3.LUT UR4, UR4, 0x1, URZ, 0xc0, !UPT ;  /* 0x0000000104047892 */ /* 0x000fe4000f8ec03f */
[----:B------:R-:W-:-:S02]  /*7960*/  UISETP.LT.U32.AND UP0, UPT, UR36, 0x4, UP0 ;  /* 0x000000042400788c */ /* 0x000fc40008701070 */
[----:B------:R-:W-:Y:S02]  /*7970*/  UISETP.NE.U32.AND UP1, UPT, UR4, 0x1, UPT ;  /* 0x000000010400788c */ /* 0x000fe4000bf25070 */
[----:B------:R-:W-:Y:S02]  /*7980*/  USEL UR5, URZ, 0x1, !UP0 ;  /* 0x000000013f057887 */ /* 0x000fe4000c000000 */
[----:B------:R-:W-:Y:S02]  /*7990*/  UISETP.GT.U32.AND UP1, UPT, UR36, 0x3, !UP1 ;  /* 0x000000032400788c */ /* 0x000fe4000cf24070 */
[----:B------:R-:W-:Y:S02]  /*79a0*/  ULOP3.LUT UR44, UR44, 0x3, URZ, 0xc0, !UPT ;  /* 0x000000032c2c7892 */ /* 0x000fe4000f8ec03f */
[----:B------:R-:W-:-:S04]  /*79b0*/  USEL UR4, URZ, 0x1, !UP1 ;  /* 0x000000013f047887 */ /* 0x000fc8000c800000 */
[----:B------:R-:W-:Y:S01]  /*79c0*/  ULOP3.LUT UR49, UR4, UR49, UR5, 0x96, !UPT ;  /* 0x0000003104317292 */ /* 0x000fe2000f8e9605 */
[----:B------:R-:W-:Y:S11]  /*79d0*/  @P0 BRA `(.L_x_172) ;  /* 0xffffff9c00340947 */ /* 0x000ff6000383ffff */
[----:B------:R-:W-:Y:S05]  /*79e0*/  EXIT ;  /* 0x000000000000794d */ /* 0x000fea0003800000 */
.L_x_12:
[----:B------:R-:W-:-:S08]  /*79f0*/  ISETP.NE.AND P0, PT, RZ, UR8, PT ;  /* 0x00000008ff007c0c */ /* 0x000fd0000bf05270 */
[----:B------:R-:W0:-:S00]  /*7a00*/  USETMAXREG.DEALLOC.CTAPOOL 0x28 ;  /* 0x00000028000079c8 */ /* 0x000e0000080e0500 */
[----:B------:R-:W-:Y:S05]  /*7a10*/  @P0 EXIT ;  /* 0x000000000000094d */ /* 0x000fea0003800000 */
[----:B0-----:R-:W-:Y:S01]  /*7a20*/  LOP3.LUT P0, RZ, R3, 0xff, RZ, 0xc0, !PT ;  /* 0x000000ff03ff7812 */ /* 0x001fe2000780c0ff */
[----:B------:R-:W-:Y:S02]  /*7a30*/  IMAD.MOV.U32 R23, RZ, RZ, 0x1 ;  /* 0x00000001ff177424 */ /* 0x000fe400078e00ff */
[----:B------:R-:W-:-:S10]  /*7a40*/  IMAD.MOV.U32 R24, RZ, RZ, RZ ;  /* 0x000000ffff187224 */ /* 0x000fd400078e00ff */
[----:B------:R-:W-:Y:S05]  /*7a50*/  @!P0 BRA `(.L_x_173) ;  /* 0x0000001000788947 */ /* 0x000fea0003800000 */
[----:B------:R-:W-:Y:S01]  /*7a60*/  LOP3.LUT P0, RZ, R0, 0x1f, RZ, 0xc0, !PT ;  /* 0x0000001f00ff7812 */ /* 0x000fe2000780c0ff */
[----:B------:R-:W-:Y:S01]  /*7a70*/  ULDC UR53, c[0x0][0x658] ;  /* 0x0001960000357ab9 */ /* 0x000fe20000000800 */
[C---:B------:R-:W-:Y:S01]  /*7a80*/  ISETP.NE.AND P1, PT, R22.reuse, RZ, PT ;  /* 0x000000ff1600720c */ /* 0x040fe20003f25270 */
[----:B------:R-:W-:Y:S01]  /*7a90*/  UMOV UR4, 0xffffffff ;  /* 0xffffffff00047882 */ /* 0x000fe20000000000 */
[----:B------:R-:W-:Y:S01]  /*7aa0*/  ISETP.NE.OR P0, PT, R22, RZ, !P0 ;  /* 0x000000ff1600720c */ /* 0x000fe20004705670 */
[----:B------:R-:W-:Y:S01]  /*7ab0*/  BSSY B7, `(.L_x_173) ;  /* 0x0000118000077945 */ /* 0x000fe20003800000 */
[----:B------:R-:W-:Y:S01]  /*7ac0*/  USHF.L.U32 UR4, UR4, UR53, URZ ;  /* 0x0000003504047299 */ /* 0x000fe2000800063f */
[----:B------:R-:W-:Y:S01]  /*7ad0*/  P2R R0, PR, RZ, 0x2 ;  /* 0x00000002ff007803 */ /* 0x000fe20000000000 */
[----:B------:R-:W-:Y:S01]  /*7ae0*/  IMAD.MOV.U32 R25, RZ, RZ, 0x1 ;  /* 0x00000001ff197424 */ /* 0x000fe200078e00ff */
[----:B------:R-:W-:Y:S01]  /*7af0*/  P2R R26, PR, RZ, 0x1 ;  /* 0x00000001ff1a7803 */ /* 0x000fe20000000000 */
[----:B------:R-:W-:Y:S01]  /*7b00*/  IMAD.MOV.U32 R23, RZ, RZ, 0x1 ;  /* 0x00000001ff177424 */ /* 0x000fe200078e00ff */
[----:B------:R-:W-:Y:S01]  /*7b10*/  ULDC UR55, c[0x0][0x600] ;  /* 0x0001800000377ab9 */ /* 0x000fe20000000800 */
[----:B------:R-:W-:Y:S01]  /*7b20*/  IMAD.MOV.U32 R24, RZ, RZ, RZ ;  /* 0x000000ffff187224 */ /* 0x000fe200078e00ff */
[----:B------:R-:W-:Y:S01]  /*7b30*/  UMOV UR5, 0x1 ;  /* 0x0000000100057882 */ /* 0x000fe20000000000 */
[----:B------:R-:W-:-:S02]  /*7b40*/  UIADD3 UR57, UR38, 0x1, URZ ;  /* 0x0000000126397890 */ /* 0x000fc4000fffe03f */
[----:B------:R-:W-:Y:S02]  /*7b50*/  ULOP3.LUT UR56, UR39, 0x2, URZ, 0xfc, !UPT ;  /* 0x0000000227387892 */ /* 0x000fe4000f8efc3f */
[----:B------:R-:W-:Y:S02]  /*7b60*/  UIADD3 UR55, UR55, -0x1, URZ ;  /* 0xffffffff37377890 */ /* 0x000fe4000fffe03f */
[----:B------:R-:W-:Y:S02]  /*7b70*/  USHF.L.U32 UR53, UR5, UR53, URZ ;  /* 0x0000003505357299 */ /* 0x000fe4000800063f */
[----:B------:R-:W-:Y:S01]  /*7b80*/  ULOP3.LUT UR54, URZ, UR4, URZ, 0x33, !UPT ;  /* 0x000000043f367292 */ /* 0x000fe2000f8e333f */
[----:B------:R-:W-:-:S11]  /*7b90*/  ULDC.64 UR58, c[0x0][0x198] ;  /* 0x00006600003a7ab9 */ /* 0x000fd60000000a00 */
.L_x_187:
[----:B------:R-:W-:-:S03]  /*7ba0*/  UMOV UR4, 0xffffffff ;  /* 0xffffffff00047882 */ /* 0x000fc60000000000 */
[----:B------:R-:W-:Y:S05]  /*7bb0*/  BRA.DIV UR4, `(.L_x_174) ;  /* 0x0000001604647947 */ /* 0x000fea000b800000 */
[----:B------:R-:W-:-:S13]  /*7bc0*/  ELECT P6, URZ, PT ;  /* 0x00000000003f782f */ /* 0x000fda00038c0000 */
.L_x_202:
[----:B------:R-:W-:Y:S04]  /*7bd0*/  BSSY B6, `(.L_x_175) ;  /* 0x0000090000067945 */ /* 0x000fe80003800000 */
[----:B------:R-:W-:Y:S05]  /*7be0*/  @!P6 BRA `(.L_x_176) ;  /* 0x000000080038e947 */ /* 0x000fea0003800000 */
[----:B------:R-:W0:Y:S01]  /*7bf0*/  S2R R0, SR_CgaCtaId ;  /* 0x0000000000007919 */ /* 0x000e220000008800 */
[----:B------:R-:W-:-:S04]  /*7c00*/  MOV R27, 0x400 ;  /* 0x00000400001b7802 */ /* 0x000fc80000000f00 */
[----:B0-----:R-:W-:-:S05]  /*7c10*/  LEA R27, R0, R27, 0x18 ;  /* 0x0000001b001b7211 */ /* 0x001fca00078ec0ff */
[----:B------:R-:W-:-:S05]  /*7c20*/  VIADD R0, R27, 0x800 ;  /* 0x000008001b007836 */ /* 0x000fca0000000000 */
[----:B------:R-:W-:-:S13]  /*7c30*/  LOP3.LUT P0, RZ, R0, 0x9f, RZ, 0xc0, !PT ;  /* 0x0000009f00ff7812 */ /* 0x000fda000780c0ff */
[----:B------:R-:W-:Y:S05]  /*7c40*/  @!P0 BRA `(.L_x_177) ;  /* 0x0000000000408947 */ /* 0x000fea0003800000 */
[----:B------:R-:W-:Y:S01]  /*7c50*/  MOV R14, 0x0 ;  /* 0x00000000000e7802 */ /* 0x000fe20000000f00 */
[----:B------:R-:W-:Y:S01]  /*7c60*/  ULDC.64 UR4, c[0x4][0x70] ;  /* 0x01001c0000047ab9 */ /* 0x000fe20000000a00 */
[----:B------:R-:W-:Y:S01]  /*7c70*/  ULDC.64 UR6, c[0x4][0x8] ;  /* 0x0100020000067ab9 */ /* 0x000fe20000000a00 */
[----:B------:R-:W-:Y:S02]  /*7c80*/  IMAD.U32 R4, RZ, RZ, UR4 ;  /* 0x00000004ff047e24 */ /* 0x000fe4000f8e00ff */
[----:B------:R-:W-:Y:S01]  /*7c90*/  IMAD.U32 R5, RZ, RZ, UR5 ;  /* 0x00000005ff057e24 */ /* 0x000fe2000f8e00ff */
[----:B------:R-:W0:Y:S01]  /*7ca0*/  LDC.64 R14, c[0x4][R14] ;  /* 0x010000000e0e7b82 */ /* 0x000e220000000a00 */
[----:B------:R-:W-:Y:S01]  /*7cb0*/  ULDC.64 UR4, c[0x4][0x78] ;  /* 0x01001e0000047ab9 */ /* 0x000fe20000000a00 */
[----:B------:R-:W-:Y:S02]  /*7cc0*/  IMAD.U32 R10, RZ, RZ, UR6 ;  /* 0x00000006ff0a7e24 */ /* 0x000fe4000f8e00ff */
[----:B------:R-:W-:-:S02]  /*7cd0*/  IMAD.U32 R6, RZ, RZ, UR4 ;  /* 0x00000004ff067e24 */ /* 0x000fc4000f8e00ff */
[----:B------:R-:W-:Y:S02]  /*7ce0*/  IMAD.U32 R7, RZ, RZ, UR5 ;  /* 0x00000005ff077e24 */ /* 0x000fe4000f8e00ff */
[----:B------:R-:W-:Y:S02]  /*7cf0*/  IMAD.U32 R11, RZ, RZ, UR7 ;  /* 0x00000007ff0b7e24 */ /* 0x000fe4000f8e00ff */
[----:B------:R-:W-:Y:S02]  /*7d00*/  IMAD.MOV.U32 R8, RZ, RZ, 0x70 ;  /* 0x00000070ff087424 */ /* 0x000fe400078e00ff */
[----:B------:R-:W-:Y:S02]  /*7d10*/  IMAD.MOV.U32 R12, RZ, RZ, 0x1 ;  /* 0x00000001ff0c7424 */ /* 0x000fe400078e00ff */
[----:B------:R-:W-:-:S07]  /*7d20*/  IMAD.MOV.U32 R13, RZ, RZ, RZ ;  /* 0x000000ffff0d7224 */ /* 0x000fce00078e00ff */
[----:B------:R-:W-:-:S07]  /*7d30*/  LEPC R20, `(.L_x_177) ;  /* 0x000000001014794e */ /* 0x000fce0000000000 */
[----:B0----5:R-:W-:Y:S05]  /*7d40*/  CALL.ABS.NOINC R14 ;  /* 0x000000000e007343 */ /* 0x021fea0003c00000 */
.L_x_177:
        /* <DEDUP_REMOVED lines=19> */
.L_x_178:
[----:B------:R-:W0:Y:S02]  /*7e80*/  LDC R0, c[0x0][0x28c] ;  /* 0x0000a300ff007b82 */ /* 0x000e240000000800 */
[----:B0-----:R-:W-:-:S13]  /*7e90*/  ISETP.GE.AND P0, PT, R0, 0x1, PT ;  /* 0x000000010000780c */ /* 0x001fda0003f06270 */
[----:B------:R-:W-:Y:S05]  /*7ea0*/  @!P0 BRA `(.L_x_176) ;  /* 0x0000000400888947 */ /* 0x000fea0003800000 */
[----:B------:R-:W-:Y:S02]  /*7eb0*/  IMAD.SHL.U32 R18, R18, 0x40, RZ ;  /* 0x0000004012127824 */ /* 0x000fe400078e00ff */
[----:B------:R-:W-:Y:S02]  /*7ec0*/  IMAD.SHL.U32 R5, R2, 0x80, RZ ;  /* 0x0000008002057824 */ /* 0x000fe400078e00ff */
[----:B------:R-:W-:Y:S02]  /*7ed0*/  IMAD.MOV.U32 R7, RZ, RZ, RZ ;  /* 0x000000ffff077224 */ /* 0x000fe400078e00ff */
[----:B------:R-:W-:Y:S02]  /*7ee0*/  IMAD.U32 R8, RZ, RZ, UR57 ;  /* 0x00000039ff087e24 */ /* 0x000fe4000f8e00ff */
[----:B------:R-:W-:Y:S02]  /*7ef0*/  IMAD.MOV.U32 R0, RZ, RZ, R23 ;  /* 0x000000ffff007224 */ /* 0x000fe400078e0017 */
[----:B------:R-:W-:-:S02]  /*7f00*/  IMAD.MOV.U32 R2, RZ, RZ, R24 ;  /* 0x000000ffff027224 */ /* 0x000fc400078e0018 */
[C---:B------:R-:W-:Y:S02]  /*7f10*/  VIADD R9, R18.reuse, 0x8 ;  /* 0x0000000812097836 */ /* 0x040fe40000000000 */
[C---:B------:R-:W-:Y:S02]  /*7f20*/  VIADD R10, R18.reuse, 0x10 ;  /* 0x00000010120a7836 */ /* 0x040fe40000000000 */
[C---:B------:R-:W-:Y:S02]  /*7f30*/  VIADD R11, R18.reuse, 0x18 ;  /* 0x00000018120b7836 */ /* 0x040fe40000000000 */
[C---:B------:R-:W-:Y:S02]  /*7f40*/  VIADD R12, R18.reuse, 0x20 ;  /* 0x00000020120c7836 */ /* 0x040fe40000000000 */
[C---:B------:R-:W-:Y:S02]  /*7f50*/  VIADD R13, R18.reuse, 0x28 ;  /* 0x00000028120d7836 */ /* 0x040fe40000000000 */
[----:B------:R-:W-:-:S02]  /*7f60*/  VIADD R14, R18, 0x30 ;  /* 0x00000030120e7836 */ /* 0x000fc40000000000 */
[----:B------:R-:W-:-:S07]  /*7f70*/  VIADD R15, R18, 0x38 ;  /* 0x00000038120f7836 */ /* 0x000fce0000000000 */
.L_x_182:
[----:B------:R-:W-:Y:S01]  /*7f80*/  IMAD R6, R2, 0x8, R27 ;  /* 0x0000000802067824 */ /* 0x000fe200078e021b */
[----:B------:R-:W-:Y:S02]  /*7f90*/  SHF.L.U32 R3, R0, 0x1f, RZ ;  /* 0x0000001f00037819 */ /* 0x000fe400000006ff */
[----:B------:R-:W-:Y:S02]  /*7fa0*/  ISETP.NE.AND P1, PT, R22, RZ, PT ;  /* 0x000000ff1600720c */ /* 0x000fe40003f25270 */
[----:B------:R-:W0:Y:S11]  /*7fb0*/  SYNCS.PHASECHK.TRANS64.TRYWAIT P0, [R6+URZ+0x20], R3 ;  /* 0x00002003060075a7 */ /* 0x000e36000800017f */
[----:B------:R-:W1:Y:S01]  /*7fc0*/  @!P1 LDC R4, c[0x0][0x500] ;  /* 0x00014000ff049b82 */ /* 0x000e620000000800 */
[----:B0-----:R-:W-:Y:S05]  /*7fd0*/  @!P0 BRA `(.L_x_179) ;  /* 0x00000010007c8947 */ /* 0x001fea0003800000 */
.L_x_203:
[----:B------:R-:W-:Y:S01]  /*7fe0*/  ISETP.NE.AND P0, PT, R22, RZ, PT ;  /* 0x000000ff1600720c */ /* 0x000fe20003f05270 */
[----:B------:R-:W-:-:S04]  /*7ff0*/  UPRMT UR4, UR56, 0x9910, URZ ;  /* 0x0000991038047896 */ /* 0x000fc8000800003f */
[----:B------:R-:W-:-:S08]  /*8000*/  UISETP.NE.AND UP0, UPT, UR4, 0x2, UPT ;  /* 0x000000020400788c */ /* 0x000fd0000bf05270 */
[----:B-1----:R1:W-:Y:S01]  /*8010*/  @!P0 SYNCS.ARRIVE.TRANS64 RZ, [R6+URZ], R4 ;  /* 0x0000000406ff89a7 */ /* 0x0023e2000800003f */
[----:B------:R-:W-:-:S13]  /*8020*/  PLOP3.LUT P0, PT, PT, PT, UP0, 0x80, 0x0 ;  /* 0x000000000000781c */ /* 0x000fda0003f0f008 */
[----:B-1----:R-:W-:Y:S05]  /*8030*/  @P0 BRA `(.L_x_180) ;  /* 0x0000000000040947 */ /* 0x002fea0003800000 */
[----:B------:R-:W-:Y:S01]  /*8040*/  BPT.TRAP 0x1 ;  /* 0x000000040000795c */ /* 0x000fe20000300000 */
.L_x_180:
[----:B------:R-:W-:-:S13]  /*8050*/  ISETP.NE.AND P0, PT, R26, RZ, PT ;  /* 0x000000ff1a00720c */ /* 0x000fda0003f05270 */
[----:B------:R-:W-:Y:S05]  /*8060*/  @P0 BRA `(.L_x_181) ;  /* 0x0000000000040947 */ /* 0x000fea0003800000 */
[----:B------:R-:W-:Y:S01]  /*8070*/  BPT.TRAP 0x1 ;  /* 0x000000040000795c */ /* 0x000fe20000300000 */
.L_x_181:
[--C-:B0-----:R-:W-:Y:S01]  /*8080*/  IMAD R3, R2, 0x4000, R27.reuse ;  /* 0x0000400002037824 */ /* 0x101fe200078e021b */
[----:B------:R-:W-:Y:S01]  /*8090*/  R2UR UR33, R6 ;  /* 0x00000000062172ca */ /* 0x000fe200000e0000 */
[----:B------:R-:W-:Y:S01]  /*80a0*/  UIADD3 UR14, UP0, UR58, 0xf0, URZ ;  /* 0x000000f03a0e7890 */ /* 0x000fe2000ff1e03f */
[----:B------:R-:W-:Y:S01]  /*80b0*/  R2UR UR35, R7 ;  /* 0x00000000072372ca */ /* 0x000fe200000e0000 */
[----:B------:R-:W-:Y:S01]  /*80c0*/  UMOV UR6, 0x0 ;  /* 0x0000000000067882 */ /* 0x000fe20000000000 */
[----:B------:R-:W-:Y:S01]  /*80d0*/  R2UR UR5, R3 ;  /* 0x00000000030572ca */ /* 0x000fe200000e0000 */
[----:B------:R-:W-:Y:S01]  /*80e0*/  IMAD R3, R2, 0x8000, R27 ;  /* 0x0000800002037824 */ /* 0x000fe200078e021b */
[----:B------:R-:W-:Y:S01]  /*80f0*/  R2UR UR36, R19 ;  /* 0x00000000132472ca */ /* 0x000fe200000e0000 */
[----:B------:R-:W-:Y:S01]  /*8100*/  UIADD3.X UR15, URZ, UR59, URZ, UP0, !UPT ;  /* 0x0000003b3f0f7290 */ /* 0x000fe200087fe43f */
[----:B------:R-:W-:Y:S01]  /*8110*/  R2UR UR34, R18 ;  /* 0x00000000122272ca */ /* 0x000fe200000e0000 */
[----:B------:R-:W-:Y:S01]  /*8120*/  UMOV UR7, 0x10000000 ;  /* 0x1000000000077882 */ /* 0x000fe20000000000 */
[----:B------:R-:W-:Y:S01]  /*8130*/  R2UR UR26, R9 ;  /* 0x00000000091a72ca */ /* 0x000fe200000e0000 */
[----:B------:R-:W-:Y:S01]  /*8140*/  VIADD R8, R8, 0xffffffff ;  /* 0xffffffff08087836 */ /* 0x000fe20000000000 */
[----:B------:R-:W-:Y:S01]  /*8150*/  R2UR UR18, R10 ;  /* 0x000000000a1272ca */ /* 0x000fe200000e0000 */
[----:B------:R-:W-:Y:S01]  /*8160*/  UMOV UR25, UR33 ;  /* 0x0000002100197c82 */ /* 0x000fe20008000000 */
[----:B------:R-:W-:Y:S01]  /*8170*/  R2UR UR4, R3 ;  /* 0x00000000030472ca */ /* 0x000fe200000e0000 */
[----:B------:R-:W-:Y:S01]  /*8180*/  UMOV UR27, UR35 ;  /* 0x00000023001b7c82 */ /* 0x000fe20008000000 */
[----:B------:R-:W-:Y:S01]  /*8190*/  R2UR UR10, R11 ;  /* 0x000000000b0a72ca */ /* 0x000fe200000e0000 */
[----:B------:R-:W-:Y:S01]  /*81a0*/  UIADD3 UR32, UR5, 0x800, URZ ;  /* 0x0000080005207890 */ /* 0x000fe2000fffe03f */
[----:B------:R-:W-:Y:S01]  /*81b0*/  R2UR UR50, R12 ;  /* 0x000000000c3272ca */ /* 0x000fe200000e0000 */
[----:B------:R-:W-:Y:S01]  /*81c0*/  UIADD3 UR24, UR5, 0x1000, URZ ;  /* 0x0000100005187890 */ /* 0x000fe2000fffe03f */
[----:B------:R-:W-:Y:S01]  /*81d0*/  R2UR UR42, R13 ;  /* 0x000000000d2a72ca */ /* 0x000fe200000e0000 */
[----:B------:R-:W-:Y:S01]  /*81e0*/  UIADD3 UR16, UR5, 0x1800, URZ ;  /* 0x0000180005107890 */ /* 0x000fe2000fffe03f */
[----:B------:R-:W-:Y:S01]  /*81f0*/  ISETP.GT.AND P1, PT, R8, 0x1, PT ;  /* 0x000000010800780c */ /* 0x000fe20003f24270 */
[----:B------:R-:W-:Y:S01]  /*8200*/  UMOV UR28, UR36 ;  /* 0x00000024001c7c82 */ /* 0x000fe20008000000 */
[----:B------:R-:W-:Y:S01]  /*8210*/  UIADD3 UR8, UR5, 0x2000, URZ ;  /* 0x0000200005087890 */ /* 0x000fe2000fffe03f */
[----:B------:R-:W-:Y:S01]  /*8220*/  VIADD R2, R2, 0x1 ;  /* 0x0000000102027836 */ /* 0x000fe20000000000 */
[----:B------:R0:W-:Y:S01]  /*8230*/  UTMALDG.3D [UR32], [UR14], desc[UR6] ;  /* 0x000006200e0075b4 */ /* 0x0001e20008011000 */
[----:B------:R-:W-:Y:S01]  /*8240*/  UMOV UR17, UR33 ;  /* 0x0000002100117c82 */ /* 0x000fe20008000000 */
[----:B------:R-:W-:Y:S01]  /*8250*/  UMOV UR19, UR35 ;  /* 0x0000002300137c82 */ /* 0x000fe20008000000 */
[----:B------:R-:W-:Y:S01]  /*8260*/  UMOV UR20, UR36 ;  /* 0x0000002400147c82 */ /* 0x000fe20008000000 */
[----:B------:R-:W-:Y:S01]  /*8270*/  UIADD3 UR22, UP0, UR58, 0x1f0, URZ ;  /* 0x000001f03a167890 */ /* 0x000fe2000ff1e03f */
[----:B------:R-:W-:Y:S01]  /*8280*/  ISETP.NE.AND P0, PT, R2, 0x4, PT ;  /* 0x000000040200780c */ /* 0x000fe20003f05270 */
[----:B------:R-:W-:Y:S01]  /*8290*/  UIADD3 UR48, UR5, 0x2800, URZ ;  /* 0x0000280005307890 */ /* 0x000fe2000fffe03f */
[----:B------:R-:W-:Y:S01]  /*82a0*/  VIADD R7, R7, 0x40 ;  /* 0x0000004007077836 */ /* 0x000fe20000000000 */
[----:B------:R1:W-:Y:S01]  /*82b0*/  UTMALDG.3D [UR24], [UR14], desc[UR6] ;  /* 0x000006180e0075b4 */ /* 0x0003e20008011000 */
[----:B------:R-:W-:Y:S01]  /*82c0*/  UIADD3 UR40, UR5, 0x3000, URZ ;  /* 0x0000300005287890 */ /* 0x000fe2000fffe03f */
[----:B------:R-:W-:Y:S01]  /*82d0*/  SEL R3, RZ, 0x1, P0 ;  /* 0x00000001ff037807 */ /* 0x000fe20000000000 */
[----:B------:R-:W-:Y:S01]  /*82e0*/  UMOV UR9, UR33 ;  /* 0x0000002100097c82 */ /* 0x000fe20008000000 */
[----:B------:R-:W-:Y:S01]  /*82f0*/  UMOV UR11, UR35 ;  /* 0x00000023000b7c82 */ /* 0x000fe20008000000 */
[----:B------:R-:W-:Y:S01]  /*8300*/  UMOV UR12, UR36 ;  /* 0x00000024000c7c82 */ /* 0x000fe20008000000 */
[----:B------:R-:W-:Y:S01]  /*8310*/  UIADD3.X UR23, URZ, UR59, URZ, UP0, !UPT ;  /* 0x0000003b3f177290 */ /* 0x000fe200087fe43f */
[----:B------:R-:W-:Y:S01]  /*8320*/  LOP3.LUT R0, R0, R3, RZ, 0x3c, !PT ;  /* 0x0000000300007212 */ /* 0x000fe200078e3cff */
[----:B------:R2:W-:Y:S01]  /*8330*/  UTMALDG.3D [UR16], [UR14], desc[UR6] ;  /* 0x000006100e0075b4 */ /* 0x0005e20008011000 */
[----:B------:R-:W-:Y:S01]  /*8340*/  UMOV UR49, UR33 ;  /* 0x0000002100317c82 */ /* 0x000fe20008000000 */
[----:B------:R-:W-:Y:S01]  /*8350*/  UMOV UR51, UR35 ;  /* 0x0000002300337c82 */ /* 0x000fe20008000000 */
[----:B------:R-:W-:Y:S01]  /*8360*/  UMOV UR52, UR36 ;  /* 0x0000002400347c82 */ /* 0x000fe20008000000 */
[----:B------:R-:W-:Y:S01]  /*8370*/  UMOV UR41, UR33 ;  /* 0x0000002100297c82 */ /* 0x000fe20008000000 */
[----:B------:R-:W-:Y:S01]  /*8380*/  UMOV UR43, UR35 ;  /* 0x00000023002b7c82 */ /* 0x000fe20008000000 */
[----:B------:R-:W-:Y:S01]  /*8390*/  UMOV UR44, UR36 ;  /* 0x00000024002c7c82 */ /* 0x000fe20008000000 */
[----:B------:R-:W-:Y:S01]  /*83a0*/  SEL R2, R2, RZ, P0 ;  /* 0x000000ff02027207 */ /* 0x000fe20000000000 */
[----:B0-----:R-:W-:Y:S01]  /*83b0*/  UIADD3 UR32, UR5, 0x3800, URZ ;  /* 0x0000380005207890 */ /* 0x001fe2000fffe03f */
[----:B------:R-:W-:Y:S01]  /*83c0*/  R2UR UR34, R14 ;  /* 0x000000000e2272ca */ /* 0x000fe200000e0000 */
[----:B------:R0:W-:Y:S01]  /*83d0*/  UTMALDG.3D [UR8], [UR14], desc[UR6] ;  /* 0x000006080e0075b4 */ /* 0x0001e20008011000 */
[----:B-1----:R-:W-:Y:S01]  /*83e0*/  R2UR UR26, R15 ;  /* 0x000000000f1a72ca */ /* 0x002fe200000e0000 */
[----:B------:R-:W-:Y:S01]  /*83f0*/  UIADD3 UR24, UR5, 0x4000, URZ ;  /* 0x0000400005187890 */ /* 0x000fe2000fffe03f */
[----:B------:R1:W-:Y:S01]  /*8400*/  UTMALDG.3D [UR48], [UR14], desc[UR6] ;  /* 0x000006300e0075b4 */ /* 0x0003e20008011000 */
[----:B--2---:R-:W-:Y:S01]  /*8410*/  R2UR UR19, R5 ;  /* 0x00000000051372ca */ /* 0x004fe200000e0000 */
[----:B------:R-:W-:Y:S01]  /*8420*/  UIADD3 UR16, UR4, 0x10800, URZ ;  /* 0x0001080004107890 */ /* 0x000fe2000fffe03f */
[----:B------:R1:W-:Y:S01]  /*8430*/  UTMALDG.3D [UR40], [UR14], desc[UR6] ;  /* 0x000006280e0075b4 */ /* 0x0003e20008011000 */
[----:B------:R-:W-:Y:S01]  /*8440*/  UMOV UR18, UR35 ;  /* 0x0000002300127c82 */ /* 0x000fe20008000000 */
[----:B0-----:R-:W-:-:S04]  /*8450*/  UIADD3 UR10, UR35, 0x20, URZ ;  /* 0x00000020230a7890 */ /* 0x001fc8000fffe03f */
[----:B------:R1:W-:Y:S01]  /*8460*/  UTMALDG.3D [UR32], [UR14], desc[UR6] ;  /* 0x000006200e0075b4 */ /* 0x0003e20008011000 */
[----:B------:R-:W-:-:S04]  /*8470*/  UIADD3 UR8, UR4, 0x14800, URZ ;  /* 0x0001480004087890 */ /* 0x000fc8000fffe03f */
[----:B------:R-:W-:Y:S01]  /*8480*/  UMOV UR11, UR19 ;  /* 0x00000013000b7c82 */ /* 0x000fe20008000000 */
[----:B------:R1:W-:Y:S01]  /*8490*/  UTMALDG.3D [UR24], [UR14], desc[UR6] ;  /* 0x000006180e0075b4 */ /* 0x0003e20008011000 */
[----:B------:R1:W-:Y:S03]  /*84a0*/  UTMALDG.3D [UR16], [UR22], desc[UR6] ;  /* 0x00000610160075b4 */ /* 0x0003e60008011000 */
[----:B------:R1:W-:Y:S02]  /*84b0*/  UTMALDG.3D [UR8], [UR22], desc[UR6] ;  /* 0x00000608160075b4 */ /* 0x0003e40008011000 */
[----:B-1----:R-:W-:Y:S05]  /*84c0*/  @P1 BRA `(.L_x_182) ;  /* 0xfffffff800ac1947 */ /* 0x002fea000383ffff */
.L_x_176:
[----:B------:R-:W-:Y:S05]  /*84d0*/  BSYNC B6 ;  /* 0x0000000000067941 */ /* 0x000fea0003800000 */
.L_x_175:
[----:B------:R-:W-:Y:S01]  /*84e0*/  LOP3.LUT P2, RZ, R25, 0xff, RZ, 0xc0, !PT ;  /* 0x000000ff19ff7812 */ /* 0x000fe2000784c0ff */
[----:B------:R-:W-:Y:S01]  /*84f0*/  VIADD R24, R24, UR38 ;  /* 0x0000002618187c36 */ /* 0x000fe20008000000 */
[----:B------:R-:W-:Y:S01]  /*8500*/  ULDC.64 UR4, c[0x0][0x650] ;  /* 0x0001940000047ab9 */ /* 0x000fe20000000a00 */
[----:B------:R-:W-:Y:S01]  /*8510*/  IMAD.U32 R4, RZ, RZ, UR38 ;  /* 0x00000026ff047e24 */ /* 0x000fe2000f8e00ff */
[----:B------:R-:W-:Y:S01]  /*8520*/  BSSY B0, `(.L_x_183) ;  /* 0x000006e000007945 */ /* 0x000fe20003800000 */
[----:B------:R-:W-:Y:S01]  /*8530*/  IMAD.MOV.U32 R18, RZ, RZ, -0x1 ;  /* 0xffffffffff127424 */ /* 0x000fe200078e00ff */
[----:B------:R-:W-:Y:S01]  /*8540*/  SHF.R.U32.HI R0, RZ, 0x2, R24 ;  /* 0x00000002ff007819 */ /* 0x000fe20000011618 */
[----:B------:R-:W-:Y:S01]  /*8550*/  IMAD.MOV.U32 R19, RZ, RZ, -0x1 ;  /* 0xffffffffff137424 */ /* 0x000fe200078e00ff */
[----:B------:R-:W-:Y:S02]  /*8560*/  ISETP.GT.U32.AND P0, PT, R24, 0x3, PT ;  /* 0x000000031800780c */ /* 0x000fe40003f04070 */
[----:B------:R-:W-:-:S02]  /*8570*/  LOP3.LUT R0, R0, 0x1, RZ, 0xc0, !PT ;  /* 0x0000000100007812 */ /* 0x000fc400078ec0ff */
[----:B------:R-:W-:Y:S01]  /*8580*/  ISETP.LT.U32.AND P0, PT, R4, 0x4, P0 ;  /* 0x000000040400780c */ /* 0x000fe20000701070 */
[----:B------:R-:W0:Y:S01]  /*8590*/  @P2 S2R R3, SR_CgaCtaId ;  /* 0x0000000000032919 */ /* 0x000e220000008800 */
[----:B------:R-:W-:Y:S02]  /*85a0*/  @P2 MOV R2, 0x400 ;  /* 0x0000040000022802 */ /* 0x000fe40000000f00 */
[----:B------:R-:W-:Y:S02]  /*85b0*/  ISETP.NE.U32.AND P1, PT, R0, 0x1, PT ;  /* 0x000000010000780c */ /* 0x000fe40003f25070 */
[----:B------:R-:W-:Y:S02]  /*85c0*/  LOP3.LUT R24, R24, 0x3, RZ, 0xc0, !PT ;  /* 0x0000000318187812 */ /* 0x000fe400078ec0ff */
[----:B------:R-:W-:Y:S02]  /*85d0*/  ISETP.GT.U32.AND P1, PT, R4, 0x3, !P1 ;  /* 0x000000030400780c */ /* 0x000fe40004f24070 */
[----:B------:R-:W-:-:S02]  /*85e0*/  PRMT R25, RZ, 0x7610, R25 ;  /* 0x00007610ff197816 */ /* 0x000fc40000000019 */
[----:B------:R-:W-:-:S04]  /*85f0*/  PLOP3.LUT P0, PT, P1, P0, PT, 0x28, 0x0 ;  /* 0x000000000000781c */ /* 0x000fc80000f00570 */
[----:B------:R-:W-:-:S04]  /*8600*/  SEL R0, RZ, 0x1, !P0 ;  /* 0x00000001ff007807 */ /* 0x000fc80004000000 */
[----:B------:R-:W-:Y:S02]  /*8610*/  LOP3.LUT R23, R23, R0, RZ, 0x3c, !PT ;  /* 0x0000000017177212 */ /* 0x000fe400078e3cff */
[----:B------:R-:W-:Y:S02]  /*8620*/  PRMT R0, RZ, 0x7610, R0 ;  /* 0x00007610ff007816 */ /* 0x000fe40000000000 */
[----:B0-----:R-:W-:-:S04]  /*8630*/  @P2 LEA R2, R3, R2, 0x18 ;  /* 0x0000000203022211 */ /* 0x001fc800078ec0ff */
[----:B------:R0:W-:Y:S01]  /*8640*/  @P2 SYNCS.ARRIVE.TRANS64.A1T0 RZ, [R2+URZ+0x78], RZ ;  /* 0x000078ff02ff29a7 */ /* 0x0001e2000810003f */
[----:B------:R-:W-:-:S04]  /*8650*/  IADD3 R16, P2, R16, UR46, RZ ;  /* 0x0000002e10107c10 */ /* 0x000fc8000ff5e0ff */
[----:B------:R-:W-:Y:S02]  /*8660*/  IADD3.X R17, R17, UR37, RZ, P2, !PT ;  /* 0x0000002511117c10 */ /* 0x000fe400097fe4ff */
[----:B------:R-:W-:Y:S01]  /*8670*/  ISETP.GE.U32.AND P1, PT, R16, UR4, PT ;  /* 0x0000000410007c0c */ /* 0x000fe2000bf26070 */
[----:B0-----:R-:W-:-:S03]  /*8680*/  IMAD.MOV.U32 R2, RZ, RZ, -0x1 ;  /* 0xffffffffff027424 */ /* 0x001fc600078e00ff */
[----:B------:R-:W-:-:S13]  /*8690*/  ISETP.GE.U32.AND.EX P0, PT, R17, UR5, PT, P1 ;  /* 0x0000000511007c0c */ /* 0x000fda000bf06110 */
[----:B------:R-:W-:Y:S05]  /*86a0*/  @P0 BRA `(.L_x_184) ;  /* 0x0000000400540947 */ /* 0x000fea0003800000 */
[----:B------:R-:W0:Y:S01]  /*86b0*/  S2UR UR4, SR_CTAID.X ;  /* 0x00000000000479c3 */ /* 0x000e220000002500 */
[----:B------:R-:W-:Y:S01]  /*86c0*/  ULDC.64 UR6, c[0x0][0x628] ;  /* 0x00018a0000067ab9 */ /* 0x000fe20000000a00 */
[----:B------:R-:W-:Y:S01]  /*86d0*/  ULDC UR5, c[0x0][0x150] ;  /* 0x0000540000057ab9 */ /* 0x000fe20000000800 */
[----:B------:R-:W-:Y:S01]  /*86e0*/  ISETP.NE.U32.AND P0, PT, RZ, UR6, PT ;  /* 0x00000006ff007c0c */ /* 0x000fe2000bf05070 */
[----:B------:R-:W-:Y:S01]  /*86f0*/  ULDC UR8, c[0x0][0x630] ;  /* 0x00018c0000087ab9 */ /* 0x000fe20000000800 */
[----:B------:R-:W-:Y:S01]  /*8700*/  ULDC UR10, c[0x0][0x154] ;  /* 0x00005500000a7ab9 */ /* 0x000fe20000000800 */
[----:B------:R-:W-:Y:S01]  /*8710*/  IMAD.MOV.U32 R2, RZ, RZ, R16 ;  /* 0x000000ffff027224 */ /* 0x000fe200078e0010 */
[----:B------:R-:W-:Y:S01]  /*8720*/  ISETP.NE.AND.EX P0, PT, RZ, UR7, PT, P0 ;  /* 0x00000007ff007c0c */ /* 0x000fe2000bf05300 */
[----:B------:R-:W1:Y:S01]  /*8730*/  S2UR UR9, SR_CTAID.Y ;  /* 0x00000000000979c3 */ /* 0x000e620000002600 */
[----:B------:R-:W-:Y:S01]  /*8740*/  IMAD.MOV.U32 R3, RZ, RZ, R17 ;  /* 0x000000ffff037224 */ /* 0x000fe200078e0011 */
[----:B0-----:R-:W-:-:S05]  /*8750*/  I2FP.F32.U32 R0, UR4 ;  /* 0x0000000400007c45 */ /* 0x001fca0008201000 */
[----:B------:R-:W-:-:S05]  /*8760*/  FMUL R8, R0, UR5 ;  /* 0x0000000500087c20 */ /* 0x000fca0008400000 */
[----:B------:R-:W-:Y:S05]  /*8770*/  @!P0 BRA `(.L_x_185) ;  /* 0x0000000000288947 */ /* 0x000fea0003800000 */
[----:B------:R-:W-:Y:S02]  /*8780*/  ULDC UR5, c[0x0][0x634] ;  /* 0x00018d0000057ab9 */ /* 0x000fe40000000800 */
[----:B------:R-:W-:-:S05]  /*8790*/  IADD3 R7, P0, R16, UR5, RZ ;  /* 0x0000000510077c10 */ /* 0x000fca000ff1e0ff */
[----:B------:R-:W-:-:S04]  /*87a0*/  IMAD.X R9, RZ, RZ, R17, P0 ;  /* 0x000000ffff097224 */ /* 0x000fc800000e0611 */
[----:B------:R-:W-:-:S04]  /*87b0*/  IMAD.WIDE.U32 R4, R9, UR6, RZ ;  /* 0x0000000609047c25 */ /* 0x000fc8000f8e00ff */
[----:B------:R-:W-:-:S04]  /*87c0*/  IMAD.WIDE.U32 R4, P0, R7, UR7, R4 ;  /* 0x0000000707047c25 */ /* 0x000fc8000f800004 */
[----:B------:R-:W-:-:S04]  /*87d0*/  IMAD.WIDE.U32 R6, R7, UR6, RZ ;  /* 0x0000000607067c25 */ /* 0x000fc8000f8e00ff */
[----:B------:R-:W-:Y:S01]  /*87e0*/  IMAD.X R3, RZ, RZ, RZ, P0 ;  /* 0x000000ffff037224 */ /* 0x000fe200000e06ff */
[----:B------:R-:W-:Y:S01]  /*87f0*/  IADD3 RZ, P0, R7, R4, RZ ;  /* 0x0000000407ff7210 */ /* 0x000fe20007f1e0ff */
[----:B------:R-:W-:-:S04]  /*8800*/  IMAD.MOV.U32 R2, RZ, RZ, R5 ;  /* 0x000000ffff027224 */ /* 0x000fc800078e0005 */
[----:B------:R-:W-:-:S08]  /*8810*/  IMAD.WIDE.U32.X R2, R9, UR7, R2, P0 ;  /* 0x0000000709027c25 */ /* 0x000fd000080e0402 */
.L_x_185:
[--C-:B------:R-:W-:Y:S01]  /*8820*/  SHF.R.U64 R19, R2, UR8, R3.reuse ;  /* 0x0000000802137c19 */ /* 0x100fe20008001203 */
[----:B------:R-:W0:Y:S01]  /*8830*/  F2I.U32.TRUNC.NTZ R8, R8 ;  /* 0x0000000800087305 */ /* 0x000e22000020f000 */
[----:B------:R-:W-:Y:S01]  /*8840*/  SHF.R.U32.HI R0, RZ, UR8, R3 ;  /* 0x00000008ff007c19 */ /* 0x000fe20008011603 */
[----:B------:R-:W-:Y:S01]  /*8850*/  ULDC.64 UR6, c[0x0][0x620] ;  /* 0x0001880000067ab9 */ /* 0x000fe20000000a00 */
[----:B------:R-:W-:Y:S01]  /*8860*/  IADD3 R5, P0, RZ, -R19, RZ ;  /* 0x80000013ff057210 */ /* 0x000fe20007f1e0ff */
[----:B------:R-:W-:Y:S01]  /*8870*/  ULDC UR8, c[0x0][0x658] ;  /* 0x0001960000087ab9 */ /* 0x000fe20000000800 */
[----:B-1----:R-:W-:Y:S01]  /*8880*/  I2FP.F32.U32 R2, UR9 ;  /* 0x0000000900027c45 */ /* 0x002fe20008201000 */
[----:B------:R-:W-:Y:S02]  /*8890*/  ULDC UR12, c[0x0][0x648] ;  /* 0x00019200000c7ab9 */ /* 0x000fe40000000800 */
[----:B------:R-:W-:Y:S02]  /*88a0*/  IMAD.X R0, RZ, RZ, ~R0, P0 ;  /* 0x000000ffff007224 */ /* 0x000fe400000e0e00 */
[----:B------:R-:W-:Y:S01]  /*88b0*/  FMUL R4, R2, UR10 ;  /* 0x0000000a02047c20 */ /* 0x000fe20008400000 */
[----:B------:R-:W-:Y:S01]  /*88c0*/  IMAD.WIDE.U32 R2, R5, UR6, R16 ;  /* 0x0000000605027c25 */ /* 0x000fe2000f8e0010 */
[----:B------:R-:W-:-:S02]  /*88d0*/  ULDC.64 UR10, c[0x0][0x640] ;  /* 0x00019000000a7ab9 */ /* 0x000fc40000000a00 */
[----:B------:R-:W-:Y:S01]  /*88e0*/  ISETP.NE.U32.AND P0, PT, RZ, UR10, PT ;  /* 0x0000000aff007c0c */ /* 0x000fe2000bf05070 */
[----:B------:R-:W-:Y:S01]  /*88f0*/  IMAD R0, R0, UR6, RZ ;  /* 0x0000000600007c24 */ /* 0x000fe2000f8e02ff */
[----:B------:R-:W1:Y:S01]  /*8900*/  F2I.U32.TRUNC.NTZ R4, R4 ;  /* 0x0000000400047305 */ /* 0x000e62000020f000 */
[----:B0-----:R-:W-:Y:S01]  /*8910*/  R2UR UR5, R8 ;  /* 0x00000000080572ca */ /* 0x001fe200000e0000 */
[----:B------:R-:W-:Y:S01]  /*8920*/  ULDC UR6, c[0x0][0x618] ;  /* 0x0001860000067ab9 */ /* 0x000fe20000000800 */
[----:B------:R-:W-:Y:S01]  /*8930*/  IMAD R5, R5, UR7, R0 ;  /* 0x0000000705057c24 */ /* 0x000fe2000f8e0200 */
[----:B------:R-:W-:Y:S01]  /*8940*/  ISETP.NE.AND.EX P0, PT, RZ, UR11, PT, P0 ;  /* 0x0000000bff007c0c */ /* 0x000fe2000bf05300 */
[----:B------:R-:W0:Y:S02]  /*8950*/  LDC R0, c[0x0][0x610] ;  /* 0x00018400ff007b82 */ /* 0x000e240000000800 */
[----:B------:R-:W-:-:S05]  /*8960*/  IMAD.IADD R3, R3, 0x1, R5 ;  /* 0x0000000103037824 */ /* 0x000fca00078e0205 */
[--C-:B------:R-:W-:Y:S02]  /*8970*/  SHF.R.U64 R8, R2, UR6, R3.reuse ;  /* 0x0000000602087c19 */ /* 0x100fe40008001203 */
[----:B------:R-:W-:Y:S01]  /*8980*/  SHF.R.U32.HI R3, RZ, UR6, R3 ;  /* 0x00000006ff037c19 */ /* 0x000fe20008011603 */
[----:B------:R-:W-:Y:S01]  /*8990*/  ULDC UR6, c[0x0][0x608] ;  /* 0x0001820000067ab9 */ /* 0x000fe20000000800 */
[----:B-1----:R-:W-:Y:S02]  /*89a0*/  R2UR UR7, R4 ;  /* 0x00000000040772ca */ /* 0x002fe400000e0000 */
[--C-:B------:R-:W-:Y:S02]  /*89b0*/  SHF.R.U64 R10, R8, UR6, R3.reuse ;  /* 0x00000006080a7c19 */ /* 0x100fe40008001203 */
[----:B------:R-:W-:Y:S01]  /*89c0*/  SHF.R.U32.HI R3, RZ, UR6, R3 ;  /* 0x00000006ff037c19 */ /* 0x000fe20008011603 */
[----:B------:R-:W-:-:S03]  /*89d0*/  UIADD3 UR6, -UR5, URZ, URZ ;  /* 0x0000003f05067290 */ /* 0x000fc6000fffe13f */
[--C-:B------:R-:W-:Y:S01]  /*89e0*/  SHF.R.U64 R11, R10, UR8, R3.reuse ;  /* 0x000000080a0b7c19 */ /* 0x100fe20008001203 */
[----:B------:R-:W-:Y:S01]  /*89f0*/  ULDC UR5, c[0x0][0x144] ;  /* 0x0000510000057ab9 */ /* 0x000fe20000000800 */
[----:B------:R-:W-:-:S03]  /*8a00*/  SHF.R.U32.HI R3, RZ, UR8, R3 ;  /* 0x00000008ff037c19 */ /* 0x000fc60008011603 */
[----:B------:R-:W-:Y:S01]  /*8a10*/  IMAD.MOV.U32 R2, RZ, RZ, R11 ;  /* 0x000000ffff027224 */ /* 0x000fe200078e000b */
[----:B------:R-:W-:Y:S06]  /*8a20*/  @!P0 BRA `(.L_x_186) ;  /* 0x0000000000288947 */ /* 0x000fec0003800000 */
        /* <DEDUP_REMOVED lines=10> */
.L_x_186:
[----:B------:R-:W-:Y:S01]  /*8ad0*/  UISETP.NE.AND UP0, UPT, UR45, URZ, UPT ;  /* 0x0000003f2d00728c */ /* 0x000fe2000bf05270 */
[----:B------:R-:W-:Y:S01]  /*8ae0*/  SHF.R.U64 R3, R2, UR12, R3 ;  /* 0x0000000c02037c19 */ /* 0x000fe20008001203 */
[----:B------:R-:W-:Y:S01]  /*8af0*/  UIADD3 UR7, -UR7, URZ, URZ ;  /* 0x0000003f07077290 */ /* 0x000fe2000fffe13f */
[----:B------:R-:W-:Y:S01]  /*8b00*/  LOP3.LUT R2, R10, UR54, RZ, 0xc0, !PT ;  /* 0x000000360a027c12 */ /* 0x000fe2000f8ec0ff */
[----:B------:R-:W-:Y:S01]  /*8b10*/  UIMAD UR4, UR5, UR6, UR4 ;  /* 0x00000006050472a4 */ /* 0x000fe2000f8e0204 */
[----:B------:R-:W-:Y:S01]  /*8b20*/  LOP3.LUT R5, R8, UR55, RZ, 0xc0, !PT ;  /* 0x0000003708057c12 */ /* 0x000fe2000f8ec0ff */
[----:B------:R-:W-:Y:S01]  /*8b30*/  IMAD.MOV R4, RZ, RZ, -R3 ;  /* 0x000000ffff047224 */ /* 0x000fe200078e0a03 */
[----:B------:R-:W-:Y:S01]  /*8b40*/  ULDC UR5, c[0x0][0x148] ;  /* 0x0000520000057ab9 */ /* 0x000fe20000000800 */
[----:B------:R-:W-:Y:S01]  /*8b50*/  IMAD R3, R3, UR53, R2 ;  /* 0x0000003503037c24 */ /* 0x000fe2000f8e0202 */
[----:B------:R-:W-:Y:S02]  /*8b60*/  PLOP3.LUT P0, PT, PT, PT, UP0, 0x80, 0x0 ;  /* 0x000000000000781c */ /* 0x000fe40003f0f008 */
[----:B------:R-:W-:-:S03]  /*8b70*/  @UP0 UIMAD UR4, UR5, UR7, UR9 ;  /* 0x00000007050402a4 */ /* 0x000fc6000f8e0209 */
[----:B------:R-:W-:Y:S02]  /*8b80*/  ULDC UR5, c[0x0][0x638] ;  /* 0x00018e0000057ab9 */ /* 0x000fe40000000800 */
[----:B------:R-:W-:Y:S02]  /*8b90*/  IMAD R2, R4, UR5, R11 ;  /* 0x0000000504027c24 */ /* 0x000fe4000f8e020b */
[----:B0-----:R-:W-:Y:S01]  /*8ba0*/  IMAD R18, R3, R0, UR4 ;  /* 0x0000000403127e24 */ /* 0x001fe2000f8e0200 */
[----:B------:R-:W-:Y:S01]  /*8bb0*/  ULDC UR4, c[0x0][0x600] ;  /* 0x0001800000047ab9 */ /* 0x000fe20000000800 */
[----:B------:R-:W-:Y:S02]  /*8bc0*/  IMAD.MOV.U32 R0, RZ, RZ, 0x1 ;  /* 0x00000001ff007424 */ /* 0x000fe400078e00ff */
[----:B------:R-:W-:-:S05]  /*8bd0*/  IMAD R3, R2, UR4, R5 ;  /* 0x0000000402037c24 */ /* 0x000fca000f8e0205 */
[----:B------:R-:W-:Y:S02]  /*8be0*/  SEL R2, R3, R18, !P0 ;  /* 0x0000001203027207 */ /* 0x000fe40004000000 */
[----:B------:R-:W-:-:S07]  /*8bf0*/  SEL R18, R18, R3, !P0 ;  /* 0x0000000312127207 */ /* 0x000fce0004000000 */
.L_x_184:
[----:B------:R-:W-:Y:S05]  /*8c00*/  BSYNC B0 ;  /* 0x0000000000007941 */ /* 0x000fea0003800000 */
.L_x_183:
[----:B------:R-:W-:-:S13]  /*8c10*/  LOP3.LUT P0, RZ, R0, 0xff, RZ, 0xc0, !PT ;  /* 0x000000ff00ff7812 */ /* 0x000fda000780c0ff */
[----:B------:R-:W-:Y:S05]  /*8c20*/  @P0 BRA `(.L_x_187) ;  /* 0xffffffec00dc0947 */ /* 0x000fea000383ffff */
[----:B------:R-:W-:Y:S05]  /*8c30*/  BSYNC B7 ;  /* 0x0000000000077941 */ /* 0x000fea0003800000 */
.L_x_173:
[----:B------:R-:W-:-:S03]  /*8c40*/  UMOV UR4, 0xffffffff ;  /* 0xffffffff00047882 */ /* 0x000fc60000000000 */
[----:B------:R-:W-:Y:S05]  /*8c50*/  BRA.DIV UR4, `(.L_x_188) ;  /* 0x0000000604707947 */ /* 0x000fea000b800000 */
[----:B------:R-:W-:-:S13]  /*8c60*/  ELECT P6, URZ, PT ;  /* 0x00000000003f782f */ /* 0x000fda00038c0000 */
.L_x_206:
[----:B------:R-:W-:Y:S04]  /*8c70*/  BSSY B0, `(.L_x_189) ;  /* 0x000002c000007945 */ /* 0x000fe80003800000 */
[----:B------:R-:W-:Y:S05]  /*8c80*/  @!P6 BRA `(.L_x_190) ;  /* 0x0000000000a8e947 */ /* 0x000fea0003800000 */
[----:B------:R-:W-:-:S04]  /*8c90*/  ULOP3.LUT UR4, UR39, 0x2, URZ, 0xfc, !UPT ;  /* 0x0000000227047892 */ /* 0x000fc8000f8efc3f */
[----:B------:R-:W-:-:S06]  /*8ca0*/  UISETP.NE.AND UP0, UPT, UR4, 0x3, UPT ;  /* 0x000000030400788c */ /* 0x000fcc000bf05270 */
[----:B------:R-:W-:-:S13]  /*8cb0*/  PLOP3.LUT P0, PT, PT, PT, UP0, 0x80, 0x0 ;  /* 0x000000000000781c */ /* 0x000fda0003f0f008 */
[----:B------:R-:W-:Y:S05]  /*8cc0*/  @!P0 BRA `(.L_x_191) ;  /* 0x0000000000048947 */ /* 0x000fea0003800000 */
[----:B------:R-:W-:Y:S01]  /*8cd0*/  BPT.TRAP 0x1 ;  /* 0x000000040000795c */ /* 0x000fe20000300000 */
.L_x_191:
[----:B------:R-:W0:Y:S01]  /*8ce0*/  S2R R3, SR_CgaCtaId ;  /* 0x0000000000037919 */ /* 0x000e220000008800 */
[----:B------:R-:W-:Y:S02]  /*8cf0*/  MOV R0, 0x400 ;  /* 0x0000040000007802 */ /* 0x000fe40000000f00 */
[----:B------:R-:W-:Y:S02]  /*8d00*/  SHF.L.U32 R2, R23, 0x1f, RZ ;  /* 0x0000001f17027819 */ /* 0x000fe400000006ff */
[----:B0-----:R-:W-:-:S05]  /*8d10*/  LEA R3, R3, R0, 0x18 ;  /* 0x0000000003037211 */ /* 0x001fca00078ec0ff */
[----:B------:R-:W-:-:S04]  /*8d20*/  VIADD R3, R3, 0x20 ;  /* 0x0000002003037836 */ /* 0x000fc80000000000 */
[C---:B------:R-:W-:Y:S02]  /*8d30*/  IMAD R5, R24.reuse, 0x8, R3 ;  /* 0x0000000818057824 */ /* 0x040fe400078e0203 */
[----:B------:R-:W-:Y:S02]  /*8d40*/  VIADD R24, R24, 0x1 ;  /* 0x0000000118187836 */ /* 0x000fe40000000000 */
[----:B------:R-:W0:Y:S03]  /*8d50*/  SYNCS.PHASECHK.TRANS64.TRYWAIT P0, [R5+URZ], R2 ;  /* 0x00000002050075a7 */ /* 0x000e26000800017f */
[----:B------:R-:W-:-:S04]  /*8d60*/  ISETP.NE.AND P1, PT, R24, 0x4, PT ;  /* 0x000000041800780c */ /* 0x000fc80003f25270 */
[----:B------:R-:W-:Y:S02]  /*8d70*/  SEL R0, RZ, 0x1, P1 ;  /* 0x00000001ff007807 */ /* 0x000fe40000800000 */
[----:B------:R-:W-:Y:S02]  /*8d80*/  SEL R24, R24, RZ, P1 ;  /* 0x000000ff18187207 */ /* 0x000fe40000800000 */
[----:B------:R-:W-:-:S03]  /*8d90*/  LOP3.LUT R23, R23, R0, RZ, 0x3c, !PT ;  /* 0x0000000017177212 */ /* 0x000fc600078e3cff */
[----:B------:R-:W-:Y:S01]  /*8da0*/  IMAD R7, R24, 0x8, R3 ;  /* 0x0000000818077824 */ /* 0x000fe200078e0203 */
[----:B------:R-:W-:Y:S01]  /*8db0*/  SHF.L.U32 R4, R23, 0x1f, RZ ;  /* 0x0000001f17047819 */ /* 0x000fe200000006ff */
[----:B0-----:R-:W-:Y:S06]  /*8dc0*/  @!P0 BRA `(.L_x_192) ;  /* 0x0000000400348947 */ /* 0x001fec0003800000 */
.L_x_207:
[----:B------:R-:W1:Y:S01]  /*8dd0*/  SYNCS.PHASECHK.TRANS64.TRYWAIT P0, [R7+URZ], R4 ;  /* 0x00000004070075a7 */ /* 0x000e62000800017f */
[----:B------:R-:W-:-:S05]  /*8de0*/  VIADD R0, R24, 0x1 ;  /* 0x0000000118007836 */ /* 0x000fca0000000000 */
[----:B------:R-:W-:-:S04]  /*8df0*/  ISETP.NE.AND P1, PT, R0, 0x4, PT ;  /* 0x000000040000780c */ /* 0x000fc80003f25270 */
[----:B0-----:R-:W-:Y:S02]  /*8e00*/  SEL R2, RZ, 0x1, P1 ;  /* 0x00000001ff027807 */ /* 0x001fe40000800000 */
[----:B------:R-:W-:Y:S02]  /*8e10*/  SEL R0, R0, RZ, P1 ;  /* 0x000000ff00007207 */ /* 0x000fe40000800000 */
[----:B------:R-:W-:-:S03]  /*8e20*/  LOP3.LUT R23, R23, R2, RZ, 0x3c, !PT ;  /* 0x0000000217177212 */ /* 0x000fc600078e3cff */
[----:B------:R-:W-:Y:S01]  /*8e30*/  IMAD R6, R0, 0x8, R3 ;  /* 0x0000000800067824 */ /* 0x000fe200078e0203 */
[----:B------:R-:W-:Y:S01]  /*8e40*/  SHF.L.U32 R5, R23, 0x1f, RZ ;  /* 0x0000001f17057819 */ /* 0x000fe200000006ff */
[----:B-1----:R-:W-:Y:S06]  /*8e50*/  @!P0 BRA `(.L_x_193) ;  /* 0x0000000400248947 */ /* 0x002fec0003800000 */
.L_x_208:
[----:B------:R-:W1:Y:S01]  /*8e60*/  SYNCS.PHASECHK.TRANS64.TRYWAIT P0, [R6+URZ], R5 ;  /* 0x00000005060075a7 */ /* 0x000e62000800017f */
[----:B------:R-:W-:-:S05]  /*8e70*/  VIADD R0, R0, 0x1 ;  /* 0x0000000100007836 */ /* 0x000fca0000000000 */
[----:B------:R-:W-:-:S04]  /*8e80*/  ISETP.NE.AND P1, PT, R0, 0x4, PT ;  /* 0x000000040000780c */ /* 0x000fc80003f25270 */
[----:B------:R-:W-:Y:S02]  /*8e90*/  SEL R2, RZ, 0x1, P1 ;  /* 0x00000001ff027807 */ /* 0x000fe40000800000 */
[----:B------:R-:W-:Y:S02]  /*8ea0*/  SEL R0, R0, RZ, P1 ;  /* 0x000000ff00007207 */ /* 0x000fe40000800000 */
[----:B------:R-:W-:Y:S01]  /*8eb0*/  LOP3.LUT R2, R23, R2, RZ, 0x3c, !PT ;  /* 0x0000000217027212 */ /* 0x000fe200078e3cff */
[----:B-1----:R-:W-:Y:S06]  /*8ec0*/  @!P0 BRA `(.L_x_194) ;  /* 0x00000004001c8947 */ /* 0x002fec0003800000 */
.L_x_209:
[----:B------:R-:W-:Y:S01]  /*8ed0*/  IMAD R3, R0, 0x8, R3 ;  /* 0x0000000800037824 */ /* 0x000fe200078e0203 */
[----:B------:R-:W-:-:S07]  /*8ee0*/  SHF.L.U32 R0, R2, 0x1f, RZ ;  /* 0x0000001f02007819 */ /* 0x000fce00000006ff */
.L_x_195:
[----:B--2---:R2:W3:Y:S02]  /*8ef0*/  SYNCS.PHASECHK.TRANS64.TRYWAIT P0, [R3+URZ], R0 ;  /* 0x00000000030075a7 */ /* 0x0044e4000800017f */
[----:B---3--:R-:W-:Y:S05]  /*8f00*/  @!P0 NANOSLEEP.SYNCS 0x989680 ;  /* 0x009896800000895d */ /* 0x008fea0003900000 */
[----:B------:R-:W3:Y:S02]  /*8f10*/  @!P0 SYNCS.PHASECHK.TRANS64 P0, [R3+URZ], R0 ;  /* 0x00000000030085a7 */ /* 0x000ee4000800007f */
[----:B---3--:R-:W-:Y:S05]  /*8f20*/  @!P0 BRA `(.L_x_195) ;  /* 0xfffffffc00f08947 */ /* 0x008fea000383ffff */
.L_x_190:
[----:B------:R-:W-:Y:S05]  /*8f30*/  BSYNC B0 ;  /* 0x0000000000007941 */ /* 0x000fea0003800000 */
.L_x_189:
[----:B------:R-:W-:Y:S05]  /*8f40*/  EXIT ;  /* 0x000000000000794d */ /* 0x000fea0003800000 */
.L_x_14:
[----:B0-----:R0:W1:Y:S02]  /*8f50*/  SYNCS.PHASECHK.TRANS64.TRYWAIT P0, [R98+URZ+-0x8], R3 ;  /* 0xfffff803620075a7 */ /* 0x001064000800017f */
[----:B-1----:R-:W-:Y:S05]  /*8f60*/  @!P0 NANOSLEEP.SYNCS 0x989680 ;  /* 0x009896800000895d */ /* 0x002fea0003900000 */
[----:B------:R-:W1:Y:S02]  /*8f70*/  @!P0 SYNCS.PHASECHK.TRANS64 P0, [R98+URZ+-0x8], R3 ;  /* 0xfffff803620085a7 */ /* 0x000e64000800007f */
[----:B-1----:R-:W-:Y:S05]  /*8f80*/  @!P0 BRA `(.L_x_14) ;  /* 0xfffffffc00f08947 */ /* 0x002fea000383ffff */
[----:B------:R-:W-:Y:S05]  /*8f90*/  BRA `(.L_x_196) ;  /* 0xffffff8400d07947 */ /* 0x000fea000383ffff */
.L_x_18:
[----:B------:R-:W-:Y:S01]  /*8fa0*/  CS2R R12, SRZ ;  /* 0x00000000000c7805 */ /* 0x000fe2000001ff00 */
[----:B------:R-:W-:Y:S02]  /*8fb0*/  IMAD.MOV.U32 R11, RZ, RZ, 0x1f ;  /* 0x0000001fff0b7424 */ /* 0x000fe400078e00ff */
[----:B------:R-:W-:-:S07]  /*8fc0*/  IMAD.MOV.U32 R15, RZ, RZ, -0x1 ;  /* 0xffffffffff0f7424 */ /* 0x000fce00078e00ff */
[----:B0----5:R-:W-:Y:S05]  /*8fd0*/  WARPSYNC.COLLECTIVE R15, `(.L_x_197) ;  /* 0x000000000f087348 */ /* 0x021fea0003c00000 */
[----:B------:R1:W2:Y:S02]  /*8fe0*/  SHFL.IDX P6, R14, R13, R12, R11 ;  /* 0x0000000c0d0e7389 */ /* 0x0002a400000c000b */
[----:B012--5:R-:W-:Y:S01]  /*8ff0*/  ENDCOLLECTIVE ;  /* 0x000000000000791b */ /* 0x027fe20003800000 */
.L_x_197:
[----:B------:R-:W-:Y:S05]  /*9000*/  BRA `(.L_x_198) ;  /* 0xffffff8800a07947 */ /* 0x000fea000383ffff */
.L_x_22:
[----:B-1----:R1:W2:Y:S02]  /*9010*/  SYNCS.PHASECHK.TRANS64.TRYWAIT P1, [R3+URZ], R0 ;  /* 0x00000000030075a7 */ /* 0x0022a4000802017f */
[----:B--2---:R-:W-:Y:S05]  /*9020*/  @!P1 NANOSLEEP.SYNCS 0x989680 ;  /* 0x009896800000995d */ /* 0x004fea0003900000 */
[----:B------:R-:W2:Y:S02]  /*9030*/  @!P1 SYNCS.PHASECHK.TRANS64 P1, [R3+URZ], R0 ;  /* 0x00000000030095a7 */ /* 0x000ea4000802007f */
[----:B--2---:R-:W-:Y:S05]  /*9040*/  @!P1 BRA `(.L_x_22) ;  /* 0xfffffffc00f09947 */ /* 0x004fea000383ffff */
[----:B------:R-:W-:Y:S05]  /*9050*/  BRA `(.L_x_21) ;  /* 0xffffff8800bc7947 */ /* 0x000fea000383ffff */
.L_x_27:
[----:B0-----:R0:W1:Y:S02]  /*9060*/  SYNCS.PHASECHK.TRANS64.TRYWAIT P1, [R3+URZ], R6 ;  /* 0x00000006030075a7 */ /* 0x001064000802017f */
[----:B-1----:R-:W-:Y:S05]  /*9070*/  @!P1 NANOSLEEP.SYNCS 0x989680 ;  /* 0x009896800000995d */ /* 0x002fea0003900000 */
[----:B------:R-:W1:Y:S02]  /*9080*/  @!P1 SYNCS.PHASECHK.TRANS64 P1, [R3+URZ], R6 ;  /* 0x00000006030095a7 */ /* 0x000e64000802007f */
[----:B-1----:R-:W-:Y:S05]  /*9090*/  @!P1 BRA `(.L_x_27) ;  /* 0xfffffffc00f09947 */ /* 0x002fea000383ffff */
[----:B------:R-:W-:Y:S05]  /*90a0*/  BRA `(.L_x_26) ;  /* 0xffffff9000647947 */ /* 0x000fea000383ffff */
.L_x_35:
[----:B------:R0:W0:Y:S02]  /*90b0*/  SYNCS.PHASECHK.TRANS64.TRYWAIT P1, [R6+URZ], R9 ;  /* 0x00000009060075a7 */ /* 0x000024000802017f */
[----:B0-----:R-:W-:Y:S05]  /*90c0*/  @!P1 NANOSLEEP.SYNCS 0x989680 ;  /* 0x009896800000995d */ /* 0x001fea0003900000 */
[----:B------:R-:W0:Y:S02]  /*90d0*/  @!P1 SYNCS.PHASECHK.TRANS64 P1, [R6+URZ], R9 ;  /* 0x00000009060095a7 */ /* 0x000e24000802007f */
[----:B0-----:R-:W-:Y:S05]  /*90e0*/  @!P1 BRA `(.L_x_35) ;  /* 0xfffffffc00f09947 */ /* 0x001fea000383ffff */
[----:B------:R-:W-:Y:S05]  /*90f0*/  BRA `(.L_x_34) ;  /* 0xffffff9800287947 */ /* 0x000fea000383ffff */
.L_x_41:
[----:B0-----:R0:W3:Y:S02]  /*9100*/  SYNCS.PHASECHK.TRANS64.TRYWAIT P0, [R98+URZ+0x8], R3 ;  /* 0x00000803620075a7 */ /* 0x0010e4000800017f */
[----:B---3--:R-:W-:Y:S05]  /*9110*/  @!P0 NANOSLEEP.SYNCS 0x989680 ;  /* 0x009896800000895d */ /* 0x008fea0003900000 */
[----:B------:R-:W3:Y:S02]  /*9120*/  @!P0 SYNCS.PHASECHK.TRANS64 P0, [R98+URZ+0x8], R3 ;  /* 0x00000803620085a7 */ /* 0x000ee4000800007f */
[----:B---3--:R-:W-:Y:S05]  /*9130*/  @!P0 BRA `(.L_x_41) ;  /* 0xfffffffc00f08947 */ /* 0x008fea000383ffff */
[----:B------:R-:W-:Y:S05]  /*9140*/  BRA `(.L_x_199) ;  /* 0xffffffa000247947 */ /* 0x000fea000383ffff */
.L_x_174:
[----:B------:R-:W-:Y:S01]  /*9150*/  BSSY B0, `(.L_x_200) ;  /* 0x0000006000007945 */ /* 0x000fe20003800000 */
[----:B------:R-:W-:-:S07]  /*9160*/  IMAD.MOV.U32 R15, RZ, RZ, -0x1 ;  /* 0xffffffffff0f7424 */ /* 0x000fce00078e00ff */
[----:B-----5:R-:W-:Y:S05]  /*9170*/  WARPSYNC.COLLECTIVE R15, `(.L_x_201) ;  /* 0x000000000f0c7348 */ /* 0x020fea0003c00000 */
[----:B------:R-:W-:Y:S02]  /*9180*/  ELECT P6, UR62, PT ;  /* 0x00000000003e782f */ /* 0x000fe400038c0000 */
[----:B------:R-:W-:Y:S01]  /*9190*/  MOV R14, UR62 ;  /* 0x0000003e000e7c02 */ /* 0x000fe20008000f00 */
[----:B-----5:R-:W-:Y:S10]  /*91a0*/  ENDCOLLECTIVE ;  /* 0x000000000000791b */ /* 0x020ff40003800000 */
.L_x_201:
[----:B------:R-:W-:Y:S05]  /*91b0*/  BSYNC B0 ;  /* 0x0000000000007941 */ /* 0x000fea0003800000 */
.L_x_200:
[----:B------:R-:W-:Y:S05]  /*91c0*/  BRA `(.L_x_202) ;  /* 0xffffffe800807947 */ /* 0x000fea000383ffff */
.L_x_179:
[----:B0-----:R0:W2:Y:S02]  /*91d0*/  SYNCS.PHASECHK.TRANS64.TRYWAIT P0, [R6+URZ+0x20], R3 ;  /* 0x00002003060075a7 */ /* 0x0010a4000800017f */
[----:B--2---:R-:W-:Y:S05]  /*91e0*/  @!P0 NANOSLEEP.SYNCS 0x989680 ;  /* 0x009896800000895d */ /* 0x004fea0003900000 */
[----:B------:R-:W2:Y:S02]  /*91f0*/  @!P0 SYNCS.PHASECHK.TRANS64 P0, [R6+URZ+0x20], R3 ;  /* 0x00002003060085a7 */ /* 0x000ea4000800007f */
[----:B--2---:R-:W-:Y:S05]  /*9200*/  @!P0 BRA `(.L_x_179) ;  /* 0xfffffffc00f08947 */ /* 0x004fea000383ffff */
[----:B------:R-:W-:Y:S05]  /*9210*/  BRA `(.L_x_203) ;  /* 0xffffffec00707947 */ /* 0x000fea000383ffff */
.L_x_188:
[----:B------:R-:W-:Y:S01]  /*9220*/  BSSY B0, `(.L_x_204) ;  /* 0x0000006000007945 */ /* 0x000fe20003800000 */
[----:B------:R-:W-:-:S07]  /*9230*/  IMAD.MOV.U32 R15, RZ, RZ, -0x1 ;  /* 0xffffffffff0f7424 */ /* 0x000fce00078e00ff */
[----:B-----5:R-:W-:Y:S05]  /*9240*/  WARPSYNC.COLLECTIVE R15, `(.L_x_205) ;  /* 0x000000000f0c7348 */ /* 0x020fea0003c00000 */
[----:B------:R-:W-:Y:S02]  /*9250*/  ELECT P6, UR62, PT ;  /* 0x00000000003e782f */ /* 0x000fe400038c0000 */
[----:B------:R-:W-:Y:S01]  /*9260*/  MOV R14, UR62 ;  /* 0x0000003e000e7c02 */ /* 0x000fe20008000f00 */
[----:B-----5:R-:W-:Y:S10]  /*9270*/  ENDCOLLECTIVE ;  /* 0x000000000000791b */ /* 0x020ff40003800000 */
.L_x_205:
[----:B------:R-:W-:Y:S05]  /*9280*/  BSYNC B0 ;  /* 0x0000000000007941 */ /* 0x000fea0003800000 */
.L_x_204:
[----:B------:R-:W-:Y:S05]  /*9290*/  BRA `(.L_x_206) ;  /* 0xfffffff800747947 */ /* 0x000fea000383ffff */
.L_x_192:
[----:B0-----:R0:W1:Y:S02]  /*92a0*/  SYNCS.PHASECHK.TRANS64.TRYWAIT P0, [R5+URZ], R2 ;  /* 0x00000002050075a7 */ /* 0x001064000800017f */
[----:B-1----:R-:W-:Y:S05]  /*92b0*/  @!P0 NANOSLEEP.SYNCS 0x989680 ;  /* 0x009896800000895d */ /* 0x002fea0003900000 */
[----:B------:R-:W1:Y:S02]  /*92c0*/  @!P0 SYNCS.PHASECHK.TRANS64 P0, [R5+URZ], R2 ;  /* 0x00000002050085a7 */ /* 0x000e64000800007f */
[----:B-1----:R-:W-:Y:S05]  /*92d0*/  @!P0 BRA `(.L_x_192) ;  /* 0xfffffffc00f08947 */ /* 0x002fea000383ffff */
[----:B------:R-:W-:Y:S05]  /*92e0*/  BRA `(.L_x_207) ;  /* 0xfffffff800b87947 */ /* 0x000fea000383ffff */
.L_x_193:
[----:B0-----:R0:W1:Y:S02]  /*92f0*/  SYNCS.PHASECHK.TRANS64.TRYWAIT P0, [R7+URZ], R4 ;  /* 0x00000004070075a7 */ /* 0x001064000800017f */
[----:B-1----:R-:W-:Y:S05]  /*9300*/  @!P0 NANOSLEEP.SYNCS 0x989680 ;  /* 0x009896800000895d */ /* 0x002fea0003900000 */
[----:B------:R-:W1:Y:S02]  /*9310*/  @!P0 SYNCS.PHASECHK.TRANS64 P0, [R7+URZ], R4 ;  /* 0x00000004070085a7 */ /* 0x000e64000800007f */
[----:B-1----:R-:W-:Y:S05]  /*9320*/  @!P0 BRA `(.L_x_193) ;  /* 0xfffffffc00f08947 */ /* 0x002fea000383ffff */
[----:B------:R-:W-:Y:S05]  /*9330*/  BRA `(.L_x_208) ;  /* 0xfffffff800c87947 */ /* 0x000fea000383ffff */
.L_x_194:
[----:B-1----:R1:W2:Y:S02]  /*9340*/  SYNCS.PHASECHK.TRANS64.TRYWAIT P0, [R6+URZ], R5 ;  /* 0x00000005060075a7 */ /* 0x0022a4000800017f */
[----:B--2---:R-:W-:Y:S05]  /*9350*/  @!P0 NANOSLEEP.SYNCS 0x989680 ;  /* 0x009896800000895d */ /* 0x004fea0003900000 */
[----:B------:R-:W2:Y:S02]  /*9360*/  @!P0 SYNCS.PHASECHK.TRANS64 P0, [R6+URZ], R5 ;  /* 0x00000005060085a7 */ /* 0x000ea4000800007f */
[----:B--2---:R-:W-:Y:S05]  /*9370*/  @!P0 BRA `(.L_x_194) ;  /* 0xfffffffc00f08947 */ /* 0x004fea000383ffff */
[----:B------:R-:W-:Y:S05]  /*9380*/  BRA `(.L_x_209) ;  /* 0xfffffff800d07947 */ /* 0x000fea000383ffff */
.L_x_210:
[----:B------:R-:W-:-:S00]  /*9390*/  BRA `(.L_x_210) ;  /* 0xfffffffc00fc7947 */ /* 0x000fc0000383ffff */
[----:B------:R-:W-:-:S00]  /*93a0*/  NOP ;  /* 0x0000000000007918 */ /* 0x000fc00000000000 */
        /* <DEDUP_REMOVED lines=13> */
.L_x_211:


//--------------------- .nv.global.init           --------------------------
	.section	.nv.global.init,"aw",@progbits
.nv.global.init:
	.type		$str$24,@object
	.size		$str$24,($str$25 - $str$24)
$str$24:
        /*0000*/ 	.byte	0x28, 0x61, 0x64, 0x64, 0x72, 0x65, 0x73, 0x73, 0x20, 0x26, 0x20, 0x6d, 0x61, 0x73, 0x6b, 0x29
        /*0010*/ 	.byte	0x20, 0x3d, 0x3d, 0x20, 0x30, 0x00
	.type		$str$25,@object
	.size		$str$25,(__unnamed_1 - $str$25)
$str$25:
        /*0016*/ 	.byte	0x2f, 0x74, 0x6d, 0x70, 0x2f, 0x63, 0x75, 0x74, 0x6c, 0x61, 0x73, 0x73, 0x5f, 0x73, 0x77, 0x65
        /*0026*/ 	.byte	0x65, 0x70, 0x5f, 0x73, 0x72, 0x63, 0x2f, 0x69, 0x6e, 0x63, 0x6c, 0x75, 0x64, 0x65, 0x2f, 0x63
        /*0036*/ 	.byte	0x75, 0x74, 0x65, 0x2f, 0x70, 0x6f, 0x69, 0x6e, 0x74, 0x65, 0x72, 0x5f, 0x66, 0x6c, 0x61, 0x67
        /*0046*/ 	.byte	0x67, 0x65, 0x64, 0x2e, 0x68, 0x70, 0x70, 0x00
	.type		__unnamed_1,@object
	.size		__unnamed_1,(__unnamed_2 - __unnamed_1)
__unnamed_1:
        /*004e*/ 	.byte	0x61, 0x75, 0x74, 0x6f, 0x20, 0x63, 0x75, 0x74, 0x65, 0x3a, 0x3a, 0x61, 0x73, 0x5f, 0x70, 0x6f
        /* <DEDUP_REMOVED lines=27> */
        /*020e*/ 	.byte	0x30, 0x39, 0x36, 0x3e, 0x3e, 0x3e, 0x3e, 0x3e, 0x20, 0x26, 0x5d, 0x00
	.type		__unnamed_2,@object
	.size		__unnamed_2,(.L_1 - __unnamed_2)
__unnamed_2:
        /* <DEDUP_REMOVED lines=29> */
        /*03ea*/ 	.byte	0x00
.L_1:


//--------------------- .nv.shared._ZN7cutlass13device_kernelINS_4gemm6kernel13GemmUniversalIN4cute5tupleIJiiiiEEENS1_10collective13CollectiveMmaINS1_39MainloopSm90TmaGmmaRmemAWarpSpecializedILi4ENS5_IJNS4_1CILi1EEESB_SB_EEENS1_32KernelTmaWarpSpecializedPingpongEEENS5_IJNSA_ILi64EEENSA_ILi128EEESF_EEENS_10tfloat32_tENS5_IJSB_llEEESI_NS5_IJlSB_lEEENS4_8TiledMMAINS4_8MMA_AtomIJNS4_4SM904GMMA30MMA_64x128x8_F32TF32TF32_RS_TNILNSO_7ScaleInE1ELSQ_1EEEEEENS4_6LayoutISC_NS5_IJNSA_ILi0EEESU_SU_EEEEENS5_IJNS4_10UnderscoreESX_SX_EEEEENS4_13SM90_TMA_LOADENS4_14ComposedLayoutINS4_7SwizzleILi1ELi4ELi3EEENS4_18smem_ptr_flag_bitsILi32EEENST_INS5_IJNSA_ILi8EEES16_EEENS5_IJSB_S16_EEEEEEENS4_9Copy_AtomIJNS4_39AutoVectorizingCopyWithAssumedAlignmentILi128EEESI_EEENS4_8identityES10_NS11_INS12_ILi3ELi4ELi3EEES15_NST_INS5_IJS16_NSA_ILi32EEEEEENS5_IJS1H_SB_EEEEEEEvS1F_EENS_8epilogue10collective6detail29Sm90TmaWarpSpecializedAdapterINS1O_15DefaultEpilogueISI_SK_SK_NS1N_6thread17LinearCombinationISI_Li1EffLNS1S_9ScaleType4KindE0ELNS_15FloatRoundStyleE2ESI_EENS1_15EpilogueDefaultEEEEEvvEEEEvNT_6ParamsE --------------------------
	.section	.nv.shared._ZN7cutlass13device_kernelINS_4gemm6kernel13GemmUniversalIN4cute5tupleIJiiiiEEENS1_10collective13CollectiveMmaINS1_39MainloopSm90TmaGmmaRmemAWarpSpecializedILi4ENS5_IJNS4_1CILi1EEESB_SB_EEENS1_32KernelTmaWarpSpecializedPingpongEEENS5_IJNSA_ILi64EEENSA_ILi128EEESF_EEENS_10tfloat32_tENS5_IJSB_llEEESI_NS5_IJlSB_lEEENS4_8TiledMMAINS4_8MMA_AtomIJNS4_4SM904GMMA30MMA_64x128x8_F32TF32TF32_RS_TNILNSO_7ScaleInE1ELSQ_1EEEEEENS4_6LayoutISC_NS5_IJNSA_ILi0EEESU_SU_EEEEENS5_IJNS4_10UnderscoreESX_SX_EEEEENS4_13SM90_TMA_LOADENS4_14ComposedLayoutINS4_7SwizzleILi1ELi4ELi3EEENS4_18smem_ptr_flag_bitsILi32EEENST_INS5_IJNSA_ILi8EEES16_EEENS5_IJSB_S16_EEEEEEENS4_9Copy_AtomIJNS4_39AutoVectorizingCopyWithAssumedAlignmentILi128EEESI_EEENS4_8identityES10_NS11_INS12_ILi3ELi4ELi3EEES15_NST_INS5_IJS16_NSA_ILi32EEEEEENS5_IJS1H_SB_EEEEEEEvS1F_EENS_8epilogue10collective6detail29Sm90TmaWarpSpecializedAdapterINS1O_15DefaultEpilogueISI_SK_SK_NS1N_6thread17LinearCombinationISI_Li1EffLNS1S_9ScaleType4KindE0ELNS_15FloatRoundStyleE2ESI_EENS1_15EpilogueDefaultEEEEEvvEEEEvNT_6ParamsE,"aw",@nobits
	.sectionflags	@""
	.align	16
	.zero		1024


//--------------------- .nv.shared.reserved.0     --------------------------
	.section	.nv.shared.reserved.0,"aw",@nobits
	.weak		__nv_reservedSMEM_offset_0_alias
	.size		__nv_reservedSMEM_offset_0_alias, 0, 0
	.other		__nv_reservedSMEM_offset_0_alias,@"STO_CUDA_RESERVED_SHARED STV_DEFAULT"
__nv_reservedSMEM_offset_0_alias:
	.zero		0


//--------------------- .nv.global                --------------------------
	.section	.nv.global,"aw",@nobits
.nv.global:
	.type		_ZN40_INTERNAL_d2b26d6b_4_k_cu_1f3a2c5f_286394cute1_E,@object
	.size		_ZN40_INTERNAL_d2b26d6b_4_k_cu_1f3a2c5f_286394cute1_E,(_ZN40_INTERNAL_d2b26d6b_4_k_cu_1f3a2c5f_286394cuda3std3__45__cpo6cbeginE - _ZN40_INTERNAL_d2b26d6b_4_k_cu_1f3a2c5f_286394cute1_E)
_ZN40_INTERNAL_d2b26d6b_4_k_cu_1f3a2c5f_286394cute1_E:
	.zero		1
	.type		_ZN40_INTERNAL_d2b26d6b_4_k_cu_1f3a2c5f_286394cuda3std3__45__cpo6cbeginE,@object
	.size		_ZN40_INTERNAL_d2b26d6b_4_k_cu_1f3a2c5f_286394cuda3std3__45__cpo6cbeginE,(_ZN40_INTERNAL_d2b26d6b_4_k_cu_1f3a2c5f_286394cuda3std3__48in_placeE - _ZN40_INTERNAL_d2b26d6b_4_k_cu_1f3a2c5f_286394cuda3std3__45__cpo6cbeginE)
_ZN40_INTERNAL_d2b26d6b_4_k_cu_1f3a2c5f_286394cuda3std3__45__cpo6cbeginE:
	.zero		1
	.type		_ZN40_INTERNAL_d2b26d6b_4_k_cu_1f3a2c5f_286394cuda3std3__48in_placeE,@object
	.size		_ZN40_INTERNAL_d2b26d6b_4_k_cu_1f3a2c5f_286394cuda3std3__48in_placeE,(_ZN40_INTERNAL_d2b26d6b_4_k_cu_1f3a2c5f_286394cuda3std6ranges3__45__cpo9iter_moveE - _ZN40_INTERNAL_d2b26d6b_4_k_cu_1f3a2c5f_286394cuda3std3__48in_placeE)
_ZN40_INTERNAL_d2b26d6b_4_k_cu_1f3a2c5f_286394cuda3std3__48in_placeE:
	.zero		1
	.type		_ZN40_INTERNAL_d2b26d6b_4_k_cu_1f3a2c5f_286394cuda3std6ranges3__45__cpo9iter_moveE,@object
	.size		_ZN40_INTERNAL_d2b26d6b_4_k_cu_1f3a2c5f_286394cuda3std6ranges3__45__cpo9iter_moveE,(_ZN40_INTERNAL_d2b26d6b_4_k_cu_1f3a2c5f_286394cuda3std3__45__cpo5beginE - _ZN40_INTERNAL_d2b26d6b_4_k_cu_1f3a2c5f_286394cuda3std6ranges3__45__cpo9iter_moveE)
_ZN40_INTERNAL_d2b26d6b_4_k_cu_1f3a2c5f_286394cuda3std6ranges3__45__cpo9iter_moveE:
	.zero		1
	.type		_ZN40_INTERNAL_d2b26d6b_4_k_cu_1f3a2c5f_286394cuda3std3__45__cpo5beginE,@object
	.size		_ZN40_INTERNAL_d2b26d6b_4_k_cu_1f3a2c5f_286394cuda3std3__45__cpo5beginE,(_ZN40_INTERNAL_d2b26d6b_4_k_cu_1f3a2c5f_286394cuda3std3__442_GLOBAL__N__d2b26d6b_4_k_cu_1f3a2c5f_286396ignoreE - _ZN40_INTERNAL_d2b26d6b_4_k_cu_1f3a2c5f_286394cuda3std3__45__cpo5beginE)
_ZN40_INTERNAL_d2b26d6b_4_k_cu_1f3a2c5f_286394cuda3std3__45__cpo5beginE:
	.zero		1
	.type		_ZN40_INTERNAL_d2b26d6b_4_k_cu_1f3a2c5f_286394cuda3std3__442_GLOBAL__N__d2b26d6b_4_k_cu_1f3a2c5f_286396ignoreE,@object
	.size		_ZN40_INTERNAL_d2b26d6b_4_k_cu_1f3a2c5f_286394cuda3std3__442_GLOBAL__N__d2b26d6b_4_k_cu_1f3a2c5f_286396ignoreE,(_ZN40_INTERNAL_d2b26d6b_4_k_cu_1f3a2c5f_286394cute7productE - _ZN40_INTERNAL_d2b26d6b_4_k_cu_1f3a2c5f_286394cuda3std3__442_GLOBAL__N__d2b26d6b_4_k_cu_1f3a2c5f_286396ignoreE)
_ZN40_INTERNAL_d2b26d6b_4_k_cu_1f3a2c5f_286394cuda3std3__442_GLOBAL__N__d2b26d6b_4_k_cu_1f3a2c5f_286396ignoreE:
	.zero		1
	.type		_ZN40_INTERNAL_d2b26d6b_4_k_cu_1f3a2c5f_286394cute7productE,@object
	.size		_ZN40_INTERNAL_d2b26d6b_4_k_cu_1f3a2c5f_286394cute7productE,(_ZN40_INTERNAL_d2b26d6b_4_k_cu_1f3a2c5f_286394cuda3std3__45__cpo3endE - _ZN40_INTERNAL_d2b26d6b_4_k_cu_1f3a2c5f_286394cute7productE)
_ZN40_INTERNAL_d2b26d6b_4_k_cu_1f3a2c5f_286394cute7productE:
	.zero		1
	.type		_ZN40_INTERNAL_d2b26d6b_4_k_cu_1f3a2c5f_286394cuda3std3__45__cpo3endE,@object
	.size		_ZN40_INTERNAL_d2b26d6b_4_k_cu_1f3a2c5f_286394cuda3std3__45__cpo3endE,(_ZN40_INTERNAL_d2b26d6b_4_k_cu_1f3a2c5f_286394cuda3std3__419piecewise_constructE - _ZN40_INTERNAL_d2b26d6b_4_k_cu_1f3a2c5f_286394cuda3std3__45__cpo3endE)
_ZN40_INTERNAL_d2b26d6b_4_k_cu_1f3a2c5f_286394cuda3std3__45__cpo3endE:
	.zero		1
	.type		_ZN40_INTERNAL_d2b26d6b_4_k_cu_1f3a2c5f_286394cuda3std3__419piecewise_constructE,@object
	.size		_ZN40_INTERNAL_d2b26d6b_4_k_cu_1f3a2c5f_286394cuda3std3__419piecewise_constructE,(_ZN40_INTERNAL_d2b26d6b_4_k_cu_1f3a2c5f_286394cuda3std3__45__cpo4cendE - _ZN40_INTERNAL_d2b26d6b_4_k_cu_1f3a2c5f_286394cuda3std3__419piecewise_constructE)
_ZN40_INTERNAL_d2b26d6b_4_k_cu_1f3a2c5f_286394cuda3std3__419piecewise_constructE:
	.zero		1
	.type		_ZN40_INTERNAL_d2b26d6b_4_k_cu_1f3a2c5f_286394cuda3std3__45__cpo4cendE,@object
	.size		_ZN40_INTERNAL_d2b26d6b_4_k_cu_1f3a2c5f_286394cuda3std3__45__cpo4cendE,(_ZN40_INTERNAL_d2b26d6b_4_k_cu_1f3a2c5f_286394cuda3std6ranges3__45__cpo4swapE - _ZN40_INTERNAL_d2b26d6b_4_k_cu_1f3a2c5f_286394cuda3std3__45__cpo4cendE)
_ZN40_INTERNAL_d2b26d6b_4_k_cu_1f3a2c5f_286394cuda3std3__45__cpo4cendE:
	.zero		1
	.type		_ZN40_INTERNAL_d2b26d6b_4_k_cu_1f3a2c5f_286394cuda3std6ranges3__45__cpo4swapE,@object
	.size		_ZN40_INTERNAL_d2b26d6b_4_k_cu_1f3a2c5f_286394cuda3std6ranges3__45__cpo4swapE,(.L_9 - _ZN40_INTERNAL_d2b26d6b_4_k_cu_1f3a2c5f_286394cuda3std6ranges3__45__cpo4swapE)
_ZN40_INTERNAL_d2b26d6b_4_k_cu_1f3a2c5f_286394cuda3std6ranges3__45__cpo4swapE:
	.zero		1
.L_9:


//--------------------- .nv.constant0._ZN7cutlass13device_kernelINS_4gemm6kernel13GemmUniversalIN4cute5tupleIJiiiiEEENS1_10collective13CollectiveMmaINS1_39MainloopSm90TmaGmmaRmemAWarpSpecializedILi4ENS5_IJNS4_1CILi1EEESB_SB_EEENS1_32KernelTmaWarpSpecializedPingpongEEENS5_IJNSA_ILi64EEENSA_ILi128EEESF_EEENS_10tfloat32_tENS5_IJSB_llEEESI_NS5_IJlSB_lEEENS4_8TiledMMAINS4_8MMA_AtomIJNS4_4SM904GMMA30MMA_64x128x8_F32TF32TF32_RS_TNILNSO_7ScaleInE1ELSQ_1EEEEEENS4_6LayoutISC_NS5_IJNSA_ILi0EEESU_SU_EEEEENS5_IJNS4_10UnderscoreESX_SX_EEEEENS4_13SM90_TMA_LOADENS4_14ComposedLayoutINS4_7SwizzleILi1ELi4ELi3EEENS4_18smem_ptr_flag_bitsILi32EEENST_INS5_IJNSA_ILi8EEES16_EEENS5_IJSB_S16_EEEEEEENS4_9Copy_AtomIJNS4_39AutoVectorizingCopyWithAssumedAlignmentILi128EEESI_EEENS4_8identityES10_NS11_INS12_ILi3ELi4ELi3EEES15_NST_INS5_IJS16_NSA_ILi32EEEEEENS5_IJS1H_SB_EEEEEEEvS1F_EENS_8epilogue10collective6detail29Sm90TmaWarpSpecializedAdapterINS1O_15DefaultEpilogueISI_SK_SK_NS1N_6thread17LinearCombinationISI_Li1EffLNS1S_9ScaleType4KindE0ELNS_15FloatRoundStyleE2ESI_EENS1_15EpilogueDefaultEEEEEvvEEEEvNT_6ParamsE --------------------------
	.section	.nv.constant0._ZN7cutlass13device_kernelINS_4gemm6kernel13GemmUniversalIN4cute5tupleIJiiiiEEENS1_10collective13CollectiveMmaINS1_39MainloopSm90TmaGmmaRmemAWarpSpecializedILi4ENS5_IJNS4_1CILi1EEESB_SB_EEENS1_32KernelTmaWarpSpecializedPingpongEEENS5_IJNSA_ILi64EEENSA_ILi128EEESF_EEENS_10tfloat32_tENS5_IJSB_llEEESI_NS5_IJlSB_lEEENS4_8TiledMMAINS4_8MMA_AtomIJNS4_4SM904GMMA30MMA_64x128x8_F32TF32TF32_RS_TNILNSO_7ScaleInE1ELSQ_1EEEEEENS4_6LayoutISC_NS5_IJNSA_ILi0EEESU_SU_EEEEENS5_IJNS4_10UnderscoreESX_SX_EEEEENS4_13SM90_TMA_LOADENS4_14ComposedLayoutINS4_7SwizzleILi1ELi4ELi3EEENS4_18smem_ptr_flag_bitsILi32EEENST_INS5_IJNSA_ILi8EEES16_EEENS5_IJSB_S16_EEEEEEENS4_9Copy_AtomIJNS4_39AutoVectorizingCopyWithAssumedAlignmentILi128EEESI_EEENS4_8identityES10_NS11_INS12_ILi3ELi4ELi3EEES15_NST_INS5_IJS16_NSA_ILi32EEEEEENS5_IJS1H_SB_EEEEEEEvS1F_EENS_8epilogue10collective6detail29Sm90TmaWarpSpecializedAdapterINS1O_15DefaultEpilogueISI_SK_SK_NS1N_6thread17LinearCombinationISI_Li1EffLNS1S_9ScaleType4KindE0ELNS_15FloatRoundStyleE2ESI_EENS1_15EpilogueDefaultEEEEEvvEEEEvNT_6ParamsE,"a",@progbits
	.sectionflags	@""
	.align	4
.nv.constant0._ZN7cutlass13device_kernelINS_4gemm6kernel13GemmUniversalIN4cute5tupleIJiiiiEEENS1_10collective13CollectiveMmaINS1_39MainloopSm90TmaGmmaRmemAWarpSpecializedILi4ENS5_IJNS4_1CILi1EEESB_SB_EEENS1_32KernelTmaWarpSpecializedPingpongEEENS5_IJNSA_ILi64EEENSA_ILi128EEESF_EEENS_10tfloat32_tENS5_IJSB_llEEESI_NS5_IJlSB_lEEENS4_8TiledMMAINS4_8MMA_AtomIJNS4_4SM904GMMA30MMA_64x128x8_F32TF32TF32_RS_TNILNSO_7ScaleInE1ELSQ_1EEEEEENS4_6LayoutISC_NS5_IJNSA_ILi0EEESU_SU_EEEEENS5_IJNS4_10UnderscoreESX_SX_EEEEENS4_13SM90_TMA_LOADENS4_14ComposedLayoutINS4_7SwizzleILi1ELi4ELi3EEENS4_18smem_ptr_flag_bitsILi32EEENST_INS5_IJNSA_ILi8EEES16_EEENS5_IJSB_S16_EEEEEEENS4_9Copy_AtomIJNS4_39AutoVectorizingCopyWithAssumedAlignmentILi128EEESI_EEENS4_8identityES10_NS11_INS12_ILi3ELi4ELi3EEES15_NST_INS5_IJS16_NSA_ILi32EEEEEENS5_IJS1H_SB_EEEEEEEvS1F_EENS_8epilogue10collective6detail29Sm90TmaWarpSpecializedAdapterINS1O_15DefaultEpilogueISI_SK_SK_NS1N_6thread17LinearCombinationISI_Li1EffLNS1S_9ScaleType4KindE0ELNS_15FloatRoundStyleE2ESI_EENS1_15EpilogueDefaultEEEEEvvEEEEvNT_6ParamsE:
	.zero		1664


//--------------------- SYMBOLS --------------------------

	.type		.nv.reservedSmem.offset0,@object
	.size		.nv.reservedSmem.offset0,0x4
	.type		__assertfail,@function
